//
// Generated by NVIDIA NVVM Compiler
//
// Compiler Build ID: CL-36424714
// Cuda compilation tools, release 13.0, V13.0.88
// Based on NVVM 20.0.0
//

.version 9.0
.target sm_100
.address_size 64

	// .globl	_Z22unified_softmax_kernelPKfPfS1_S1_S1_S1_ii
.extern .shared .align 16 .b8 s_data[];

.visible .entry _Z22unified_softmax_kernelPKfPfS1_S1_S1_S1_ii(
	.param .u64 .ptr .align 1 _Z22unified_softmax_kernelPKfPfS1_S1_S1_S1_ii_param_0,
	.param .u64 .ptr .align 1 _Z22unified_softmax_kernelPKfPfS1_S1_S1_S1_ii_param_1,
	.param .u64 .ptr .align 1 _Z22unified_softmax_kernelPKfPfS1_S1_S1_S1_ii_param_2,
	.param .u64 .ptr .align 1 _Z22unified_softmax_kernelPKfPfS1_S1_S1_S1_ii_param_3,
	.param .u64 .ptr .align 1 _Z22unified_softmax_kernelPKfPfS1_S1_S1_S1_ii_param_4,
	.param .u64 .ptr .align 1 _Z22unified_softmax_kernelPKfPfS1_S1_S1_S1_ii_param_5,
	.param .u32 _Z22unified_softmax_kernelPKfPfS1_S1_S1_S1_ii_param_6,
	.param .u32 _Z22unified_softmax_kernelPKfPfS1_S1_S1_S1_ii_param_7
)
{
	.reg .pred 	%p<90>;
	.reg .b32 	%r<264>;
	.reg .b32 	%f<565>;
	.reg .b64 	%rd<56>;

	ld.param.u64 	%rd13, [_Z22unified_softmax_kernelPKfPfS1_S1_S1_S1_ii_param_0];
	ld.param.u64 	%rd14, [_Z22unified_softmax_kernelPKfPfS1_S1_S1_S1_ii_param_1];
	ld.param.u64 	%rd15, [_Z22unified_softmax_kernelPKfPfS1_S1_S1_S1_ii_param_2];
	ld.param.u64 	%rd16, [_Z22unified_softmax_kernelPKfPfS1_S1_S1_S1_ii_param_3];
	ld.param.u64 	%rd17, [_Z22unified_softmax_kernelPKfPfS1_S1_S1_S1_ii_param_4];
	ld.param.u64 	%rd18, [_Z22unified_softmax_kernelPKfPfS1_S1_S1_S1_ii_param_5];
	ld.param.u32 	%r78, [_Z22unified_softmax_kernelPKfPfS1_S1_S1_S1_ii_param_6];
	ld.param.u32 	%r79, [_Z22unified_softmax_kernelPKfPfS1_S1_S1_S1_ii_param_7];
	cvta.to.global.u64 	%rd1, %rd14;
	cvta.to.global.u64 	%rd2, %rd13;
	cvta.to.global.u64 	%rd3, %rd18;
	cvta.to.global.u64 	%rd4, %rd17;
	cvta.to.global.u64 	%rd5, %rd16;
	cvta.to.global.u64 	%rd6, %rd15;
	mov.u32 	%r1, %ntid.x;
	shr.u32 	%r2, %r1, 5;
	mov.u32 	%r262, %tid.x;
	and.b32  	%r4, %r262, 31;
	mov.u32 	%r5, %ctaid.x;
	mul.lo.s32 	%r6, %r79, %r5;
	setp.ge.s32 	%p2, %r262, %r79;
	mov.f32 	%f526, 0f00000000;
	mov.f32 	%f525, 0fF149F2CA;
	@%p2 bra 	$L__BB0_5;
	mov.f32 	%f525, 0fF149F2CA;
	mov.f32 	%f526, 0f00000000;
	mov.u32 	%r247, %r262;
$L__BB0_2:
	add.s32 	%r8, %r247, %r6;
	setp.ge.s32 	%p3, %r8, %r78;
	@%p3 bra 	$L__BB0_4;
	mul.wide.s32 	%rd19, %r8, 4;
	add.s64 	%rd20, %rd2, %rd19;
	ld.global.f32 	%f84, [%rd20];
	max.f32 	%f3, %f525, %f84;
	sub.f32 	%f85, %f525, %f3;
	fma.rn.f32 	%f86, %f85, 0f3BBB989D, 0f3F000000;
	cvt.sat.f32.f32 	%f87, %f86;
	mov.f32 	%f88, 0f4B400001;
	mov.f32 	%f89, 0f437C0000;
	fma.rm.f32 	%f90, %f87, %f89, %f88;
	add.f32 	%f91, %f90, 0fCB40007F;
	neg.f32 	%f92, %f91;
	fma.rn.f32 	%f93, %f85, 0f3FB8AA3B, %f92;
	fma.rn.f32 	%f94, %f85, 0f32A57060, %f93;
	mov.b32 	%r80, %f90;
	shl.b32 	%r81, %r80, 23;
	mov.b32 	%f95, %r81;
	ex2.approx.ftz.f32 	%f96, %f94;
	mul.f32 	%f97, %f96, %f95;
	mul.f32 	%f98, %f526, %f97;
	sub.f32 	%f99, %f84, %f3;
	fma.rn.f32 	%f100, %f99, 0f3BBB989D, 0f3F000000;
	cvt.sat.f32.f32 	%f101, %f100;
	fma.rm.f32 	%f102, %f101, %f89, %f88;
	add.f32 	%f103, %f102, 0fCB40007F;
	neg.f32 	%f104, %f103;
	fma.rn.f32 	%f105, %f99, 0f3FB8AA3B, %f104;
	fma.rn.f32 	%f106, %f99, 0f32A57060, %f105;
	mov.b32 	%r82, %f102;
	shl.b32 	%r83, %r82, 23;
	mov.b32 	%f107, %r83;
	ex2.approx.ftz.f32 	%f108, %f106;
	fma.rn.f32 	%f526, %f108, %f107, %f98;
	mov.f32 	%f525, %f3;
$L__BB0_4:
	add.s32 	%r247, %r247, %r1;
	setp.lt.s32 	%p4, %r247, %r79;
	@%p4 bra 	$L__BB0_2;
$L__BB0_5:
	mov.b32 	%r84, %f525;
	shfl.sync.down.b32	%r10|%p5, %r84, 16, 31, -1;
	mov.b32 	%r85, %f526;
	shfl.sync.down.b32	%r11|%p6, %r85, 16, 31, -1;
	setp.gt.u32 	%p7, %r4, 15;
	@%p7 bra 	$L__BB0_7;
	mov.b32 	%f109, %r11;
	mov.b32 	%f110, %r10;
	max.f32 	%f9, %f525, %f110;
	sub.f32 	%f111, %f525, %f9;
	fma.rn.f32 	%f112, %f111, 0f3BBB989D, 0f3F000000;
	cvt.sat.f32.f32 	%f113, %f112;
	mov.f32 	%f114, 0f4B400001;
	mov.f32 	%f115, 0f437C0000;
	fma.rm.f32 	%f116, %f113, %f115, %f114;
	add.f32 	%f117, %f116, 0fCB40007F;
	neg.f32 	%f118, %f117;
	fma.rn.f32 	%f119, %f111, 0f3FB8AA3B, %f118;
	fma.rn.f32 	%f120, %f111, 0f32A57060, %f119;
	mov.b32 	%r86, %f116;
	shl.b32 	%r87, %r86, 23;
	mov.b32 	%f121, %r87;
	ex2.approx.ftz.f32 	%f122, %f120;
	mul.f32 	%f123, %f122, %f121;
	sub.f32 	%f124, %f110, %f9;
	fma.rn.f32 	%f125, %f124, 0f3BBB989D, 0f3F000000;
	cvt.sat.f32.f32 	%f126, %f125;
	fma.rm.f32 	%f127, %f126, %f115, %f114;
	add.f32 	%f128, %f127, 0fCB40007F;
	neg.f32 	%f129, %f128;
	fma.rn.f32 	%f130, %f124, 0f3FB8AA3B, %f129;
	fma.rn.f32 	%f131, %f124, 0f32A57060, %f130;
	mov.b32 	%r88, %f127;
	shl.b32 	%r89, %r88, 23;
	mov.b32 	%f132, %r89;
	ex2.approx.ftz.f32 	%f133, %f131;
	mul.f32 	%f134, %f133, %f132;
	mul.f32 	%f135, %f134, %f109;
	fma.rn.f32 	%f526, %f526, %f123, %f135;
	mov.f32 	%f525, %f9;
$L__BB0_7:
	mov.b32 	%r90, %f525;
	shfl.sync.down.b32	%r12|%p8, %r90, 8, 31, -1;
	mov.b32 	%r91, %f526;
	shfl.sync.down.b32	%r13|%p9, %r91, 8, 31, -1;
	setp.gt.u32 	%p10, %r4, 7;
	@%p10 bra 	$L__BB0_9;
	mov.b32 	%f136, %r13;
	mov.b32 	%f137, %r12;
	max.f32 	%f13, %f525, %f137;
	sub.f32 	%f138, %f525, %f13;
	fma.rn.f32 	%f139, %f138, 0f3BBB989D, 0f3F000000;
	cvt.sat.f32.f32 	%f140, %f139;
	mov.f32 	%f141, 0f4B400001;
	mov.f32 	%f142, 0f437C0000;
	fma.rm.f32 	%f143, %f140, %f142, %f141;
	add.f32 	%f144, %f143, 0fCB40007F;
	neg.f32 	%f145, %f144;
	fma.rn.f32 	%f146, %f138, 0f3FB8AA3B, %f145;
	fma.rn.f32 	%f147, %f138, 0f32A57060, %f146;
	mov.b32 	%r92, %f143;
	shl.b32 	%r93, %r92, 23;
	mov.b32 	%f148, %r93;
	ex2.approx.ftz.f32 	%f149, %f147;
	mul.f32 	%f150, %f149, %f148;
	sub.f32 	%f151, %f137, %f13;
	fma.rn.f32 	%f152, %f151, 0f3BBB989D, 0f3F000000;
	cvt.sat.f32.f32 	%f153, %f152;
	fma.rm.f32 	%f154, %f153, %f142, %f141;
	add.f32 	%f155, %f154, 0fCB40007F;
	neg.f32 	%f156, %f155;
	fma.rn.f32 	%f157, %f151, 0f3FB8AA3B, %f156;
	fma.rn.f32 	%f158, %f151, 0f32A57060, %f157;
	mov.b32 	%r94, %f154;
	shl.b32 	%r95, %r94, 23;
	mov.b32 	%f159, %r95;
	ex2.approx.ftz.f32 	%f160, %f158;
	mul.f32 	%f161, %f160, %f159;
	mul.f32 	%f162, %f161, %f136;
	fma.rn.f32 	%f526, %f526, %f150, %f162;
	mov.f32 	%f525, %f13;
$L__BB0_9:
	mov.b32 	%r96, %f525;
	shfl.sync.down.b32	%r14|%p11, %r96, 4, 31, -1;
	mov.b32 	%r97, %f526;
	shfl.sync.down.b32	%r15|%p12, %r97, 4, 31, -1;
	setp.gt.u32 	%p13, %r4, 3;
	@%p13 bra 	$L__BB0_11;
	mov.b32 	%f163, %r15;
	mov.b32 	%f164, %r14;
	max.f32 	%f17, %f525, %f164;
	sub.f32 	%f165, %f525, %f17;
	fma.rn.f32 	%f166, %f165, 0f3BBB989D, 0f3F000000;
	cvt.sat.f32.f32 	%f167, %f166;
	mov.f32 	%f168, 0f4B400001;
	mov.f32 	%f169, 0f437C0000;
	fma.rm.f32 	%f170, %f167, %f169, %f168;
	add.f32 	%f171, %f170, 0fCB40007F;
	neg.f32 	%f172, %f171;
	fma.rn.f32 	%f173, %f165, 0f3FB8AA3B, %f172;
	fma.rn.f32 	%f174, %f165, 0f32A57060, %f173;
	mov.b32 	%r98, %f170;
	shl.b32 	%r99, %r98, 23;
	mov.b32 	%f175, %r99;
	ex2.approx.ftz.f32 	%f176, %f174;
	mul.f32 	%f177, %f176, %f175;
	sub.f32 	%f178, %f164, %f17;
	fma.rn.f32 	%f179, %f178, 0f3BBB989D, 0f3F000000;
	cvt.sat.f32.f32 	%f180, %f179;
	fma.rm.f32 	%f181, %f180, %f169, %f168;
	add.f32 	%f182, %f181, 0fCB40007F;
	neg.f32 	%f183, %f182;
	fma.rn.f32 	%f184, %f178, 0f3FB8AA3B, %f183;
	fma.rn.f32 	%f185, %f178, 0f32A57060, %f184;
	mov.b32 	%r100, %f181;
	shl.b32 	%r101, %r100, 23;
	mov.b32 	%f186, %r101;
	ex2.approx.ftz.f32 	%f187, %f185;
	mul.f32 	%f188, %f187, %f186;
	mul.f32 	%f189, %f188, %f163;
	fma.rn.f32 	%f526, %f526, %f177, %f189;
	mov.f32 	%f525, %f17;
$L__BB0_11:
	mov.b32 	%r102, %f525;
	shfl.sync.down.b32	%r16|%p14, %r102, 2, 31, -1;
	mov.b32 	%r103, %f526;
	shfl.sync.down.b32	%r17|%p15, %r103, 2, 31, -1;
	setp.gt.u32 	%p16, %r4, 1;
	@%p16 bra 	$L__BB0_13;
	mov.b32 	%f190, %r17;
	mov.b32 	%f191, %r16;
	max.f32 	%f21, %f525, %f191;
	sub.f32 	%f192, %f525, %f21;
	fma.rn.f32 	%f193, %f192, 0f3BBB989D, 0f3F000000;
	cvt.sat.f32.f32 	%f194, %f193;
	mov.f32 	%f195, 0f4B400001;
	mov.f32 	%f196, 0f437C0000;
	fma.rm.f32 	%f197, %f194, %f196, %f195;
	add.f32 	%f198, %f197, 0fCB40007F;
	neg.f32 	%f199, %f198;
	fma.rn.f32 	%f200, %f192, 0f3FB8AA3B, %f199;
	fma.rn.f32 	%f201, %f192, 0f32A57060, %f200;
	mov.b32 	%r104, %f197;
	shl.b32 	%r105, %r104, 23;
	mov.b32 	%f202, %r105;
	ex2.approx.ftz.f32 	%f203, %f201;
	mul.f32 	%f204, %f203, %f202;
	sub.f32 	%f205, %f191, %f21;
	fma.rn.f32 	%f206, %f205, 0f3BBB989D, 0f3F000000;
	cvt.sat.f32.f32 	%f207, %f206;
	fma.rm.f32 	%f208, %f207, %f196, %f195;
	add.f32 	%f209, %f208, 0fCB40007F;
	neg.f32 	%f210, %f209;
	fma.rn.f32 	%f211, %f205, 0f3FB8AA3B, %f210;
	fma.rn.f32 	%f212, %f205, 0f32A57060, %f211;
	mov.b32 	%r106, %f208;
	shl.b32 	%r107, %r106, 23;
	mov.b32 	%f213, %r107;
	ex2.approx.ftz.f32 	%f214, %f212;
	mul.f32 	%f215, %f214, %f213;
	mul.f32 	%f216, %f215, %f190;
	fma.rn.f32 	%f526, %f526, %f204, %f216;
	mov.f32 	%f525, %f21;
$L__BB0_13:
	mov.b32 	%r108, %f525;
	shfl.sync.down.b32	%r18|%p17, %r108, 1, 31, -1;
	mov.b32 	%r109, %f526;
	shfl.sync.down.b32	%r19|%p18, %r109, 1, 31, -1;
	setp.ne.s32 	%p19, %r4, 0;
	@%p19 bra 	$L__BB0_15;
	mov.b32 	%f217, %r19;
	mov.b32 	%f218, %r18;
	max.f32 	%f25, %f525, %f218;
	sub.f32 	%f219, %f525, %f25;
	fma.rn.f32 	%f220, %f219, 0f3BBB989D, 0f3F000000;
	cvt.sat.f32.f32 	%f221, %f220;
	mov.f32 	%f222, 0f4B400001;
	mov.f32 	%f223, 0f437C0000;
	fma.rm.f32 	%f224, %f221, %f223, %f222;
	add.f32 	%f225, %f224, 0fCB40007F;
	neg.f32 	%f226, %f225;
	fma.rn.f32 	%f227, %f219, 0f3FB8AA3B, %f226;
	fma.rn.f32 	%f228, %f219, 0f32A57060, %f227;
	mov.b32 	%r110, %f224;
	shl.b32 	%r111, %r110, 23;
	mov.b32 	%f229, %r111;
	ex2.approx.ftz.f32 	%f230, %f228;
	mul.f32 	%f231, %f230, %f229;
	sub.f32 	%f232, %f218, %f25;
	fma.rn.f32 	%f233, %f232, 0f3BBB989D, 0f3F000000;
	cvt.sat.f32.f32 	%f234, %f233;
	fma.rm.f32 	%f235, %f234, %f223, %f222;
	add.f32 	%f236, %f235, 0fCB40007F;
	neg.f32 	%f237, %f236;
	fma.rn.f32 	%f238, %f232, 0f3FB8AA3B, %f237;
	fma.rn.f32 	%f239, %f232, 0f32A57060, %f238;
	mov.b32 	%r112, %f235;
	shl.b32 	%r113, %r112, 23;
	mov.b32 	%f240, %r113;
	ex2.approx.ftz.f32 	%f241, %f239;
	mul.f32 	%f242, %f241, %f240;
	mul.f32 	%f243, %f242, %f217;
	fma.rn.f32 	%f526, %f526, %f231, %f243;
	mov.f32 	%f525, %f25;
$L__BB0_15:
	shl.b32 	%r114, %r2, 2;
	mov.u32 	%r115, s_data;
	add.s32 	%r20, %r115, %r114;
	shr.u32 	%r116, %r262, 3;
	and.b32  	%r117, %r116, 124;
	add.s32 	%r21, %r115, %r117;
	add.s32 	%r22, %r20, %r117;
	@%p19 bra 	$L__BB0_17;
	st.shared.f32 	[%r21], %f525;
	st.shared.f32 	[%r22], %f526;
$L__BB0_17:
	bar.sync 	0;
	setp.gt.u32 	%p22, %r262, 31;
	shl.b32 	%r118, %r4, 2;
	add.s32 	%r23, %r115, %r118;
	add.s32 	%r24, %r20, %r118;
	mov.pred 	%p89, 0;
	@%p22 bra 	$L__BB0_32;
	setp.ge.u32 	%p23, %r4, %r2;
	mov.f32 	%f542, 0f00000000;
	mov.f32 	%f541, 0fF149F2CA;
	@%p23 bra 	$L__BB0_20;
	ld.shared.f32 	%f541, [%r23];
	ld.shared.f32 	%f542, [%r24];
$L__BB0_20:
	setp.gt.u32 	%p24, %r4, 15;
	mov.b32 	%r120, %f541;
	shfl.sync.down.b32	%r25|%p25, %r120, 16, 31, -1;
	mov.b32 	%r121, %f542;
	shfl.sync.down.b32	%r26|%p26, %r121, 16, 31, -1;
	@%p24 bra 	$L__BB0_22;
	mov.b32 	%f246, %r26;
	mov.b32 	%f247, %r25;
	max.f32 	%f33, %f541, %f247;
	sub.f32 	%f248, %f541, %f33;
	fma.rn.f32 	%f249, %f248, 0f3BBB989D, 0f3F000000;
	cvt.sat.f32.f32 	%f250, %f249;
	mov.f32 	%f251, 0f4B400001;
	mov.f32 	%f252, 0f437C0000;
	fma.rm.f32 	%f253, %f250, %f252, %f251;
	add.f32 	%f254, %f253, 0fCB40007F;
	neg.f32 	%f255, %f254;
	fma.rn.f32 	%f256, %f248, 0f3FB8AA3B, %f255;
	fma.rn.f32 	%f257, %f248, 0f32A57060, %f256;
	mov.b32 	%r122, %f253;
	shl.b32 	%r123, %r122, 23;
	mov.b32 	%f258, %r123;
	ex2.approx.ftz.f32 	%f259, %f257;
	mul.f32 	%f260, %f259, %f258;
	sub.f32 	%f261, %f247, %f33;
	fma.rn.f32 	%f262, %f261, 0f3BBB989D, 0f3F000000;
	cvt.sat.f32.f32 	%f263, %f262;
	fma.rm.f32 	%f264, %f263, %f252, %f251;
	add.f32 	%f265, %f264, 0fCB40007F;
	neg.f32 	%f266, %f265;
	fma.rn.f32 	%f267, %f261, 0f3FB8AA3B, %f266;
	fma.rn.f32 	%f268, %f261, 0f32A57060, %f267;
	mov.b32 	%r124, %f264;
	shl.b32 	%r125, %r124, 23;
	mov.b32 	%f269, %r125;
	ex2.approx.ftz.f32 	%f270, %f268;
	mul.f32 	%f271, %f270, %f269;
	mul.f32 	%f272, %f271, %f246;
	fma.rn.f32 	%f542, %f542, %f260, %f272;
	mov.f32 	%f541, %f33;
$L__BB0_22:
	setp.gt.u32 	%p27, %r4, 7;
	mov.b32 	%r126, %f541;
	shfl.sync.down.b32	%r27|%p28, %r126, 8, 31, -1;
	mov.b32 	%r127, %f542;
	shfl.sync.down.b32	%r28|%p29, %r127, 8, 31, -1;
	@%p27 bra 	$L__BB0_24;
	mov.b32 	%f273, %r28;
	mov.b32 	%f274, %r27;
	max.f32 	%f37, %f541, %f274;
	sub.f32 	%f275, %f541, %f37;
	fma.rn.f32 	%f276, %f275, 0f3BBB989D, 0f3F000000;
	cvt.sat.f32.f32 	%f277, %f276;
	mov.f32 	%f278, 0f4B400001;
	mov.f32 	%f279, 0f437C0000;
	fma.rm.f32 	%f280, %f277, %f279, %f278;
	add.f32 	%f281, %f280, 0fCB40007F;
	neg.f32 	%f282, %f281;
	fma.rn.f32 	%f283, %f275, 0f3FB8AA3B, %f282;
	fma.rn.f32 	%f284, %f275, 0f32A57060, %f283;
	mov.b32 	%r128, %f280;
	shl.b32 	%r129, %r128, 23;
	mov.b32 	%f285, %r129;
	ex2.approx.ftz.f32 	%f286, %f284;
	mul.f32 	%f287, %f286, %f285;
	sub.f32 	%f288, %f274, %f37;
	fma.rn.f32 	%f289, %f288, 0f3BBB989D, 0f3F000000;
	cvt.sat.f32.f32 	%f290, %f289;
	fma.rm.f32 	%f291, %f290, %f279, %f278;
	add.f32 	%f292, %f291, 0fCB40007F;
	neg.f32 	%f293, %f292;
	fma.rn.f32 	%f294, %f288, 0f3FB8AA3B, %f293;
	fma.rn.f32 	%f295, %f288, 0f32A57060, %f294;
	mov.b32 	%r130, %f291;
	shl.b32 	%r131, %r130, 23;
	mov.b32 	%f296, %r131;
	ex2.approx.ftz.f32 	%f297, %f295;
	mul.f32 	%f298, %f297, %f296;
	mul.f32 	%f299, %f298, %f273;
	fma.rn.f32 	%f542, %f542, %f287, %f299;
	mov.f32 	%f541, %f37;
$L__BB0_24:
	setp.gt.u32 	%p30, %r4, 3;
	mov.b32 	%r132, %f541;
	shfl.sync.down.b32	%r29|%p31, %r132, 4, 31, -1;
	mov.b32 	%r133, %f542;
	shfl.sync.down.b32	%r30|%p32, %r133, 4, 31, -1;
	@%p30 bra 	$L__BB0_26;
	mov.b32 	%f300, %r30;
	mov.b32 	%f301, %r29;
	max.f32 	%f41, %f541, %f301;
	sub.f32 	%f302, %f541, %f41;
	fma.rn.f32 	%f303, %f302, 0f3BBB989D, 0f3F000000;
	cvt.sat.f32.f32 	%f304, %f303;
	mov.f32 	%f305, 0f4B400001;
	mov.f32 	%f306, 0f437C0000;
	fma.rm.f32 	%f307, %f304, %f306, %f305;
	add.f32 	%f308, %f307, 0fCB40007F;
	neg.f32 	%f309, %f308;
	fma.rn.f32 	%f310, %f302, 0f3FB8AA3B, %f309;
	fma.rn.f32 	%f311, %f302, 0f32A57060, %f310;
	mov.b32 	%r134, %f307;
	shl.b32 	%r135, %r134, 23;
	mov.b32 	%f312, %r135;
	ex2.approx.ftz.f32 	%f313, %f311;
	mul.f32 	%f314, %f313, %f312;
	sub.f32 	%f315, %f301, %f41;
	fma.rn.f32 	%f316, %f315, 0f3BBB989D, 0f3F000000;
	cvt.sat.f32.f32 	%f317, %f316;
	fma.rm.f32 	%f318, %f317, %f306, %f305;
	add.f32 	%f319, %f318, 0fCB40007F;
	neg.f32 	%f320, %f319;
	fma.rn.f32 	%f321, %f315, 0f3FB8AA3B, %f320;
	fma.rn.f32 	%f322, %f315, 0f32A57060, %f321;
	mov.b32 	%r136, %f318;
	shl.b32 	%r137, %r136, 23;
	mov.b32 	%f323, %r137;
	ex2.approx.ftz.f32 	%f324, %f322;
	mul.f32 	%f325, %f324, %f323;
	mul.f32 	%f326, %f325, %f300;
	fma.rn.f32 	%f542, %f542, %f314, %f326;
	mov.f32 	%f541, %f41;
$L__BB0_26:
	setp.gt.u32 	%p33, %r4, 1;
	mov.b32 	%r138, %f541;
	shfl.sync.down.b32	%r31|%p34, %r138, 2, 31, -1;
	mov.b32 	%r139, %f542;
	shfl.sync.down.b32	%r32|%p35, %r139, 2, 31, -1;
	@%p33 bra 	$L__BB0_28;
	mov.b32 	%f327, %r32;
	mov.b32 	%f328, %r31;
	max.f32 	%f45, %f541, %f328;
	sub.f32 	%f329, %f541, %f45;
	fma.rn.f32 	%f330, %f329, 0f3BBB989D, 0f3F000000;
	cvt.sat.f32.f32 	%f331, %f330;
	mov.f32 	%f332, 0f4B400001;
	mov.f32 	%f333, 0f437C0000;
	fma.rm.f32 	%f334, %f331, %f333, %f332;
	add.f32 	%f335, %f334, 0fCB40007F;
	neg.f32 	%f336, %f335;
	fma.rn.f32 	%f337, %f329, 0f3FB8AA3B, %f336;
	fma.rn.f32 	%f338, %f329, 0f32A57060, %f337;
	mov.b32 	%r140, %f334;
	shl.b32 	%r141, %r140, 23;
	mov.b32 	%f339, %r141;
	ex2.approx.ftz.f32 	%f340, %f338;
	mul.f32 	%f341, %f340, %f339;
	sub.f32 	%f342, %f328, %f45;
	fma.rn.f32 	%f343, %f342, 0f3BBB989D, 0f3F000000;
	cvt.sat.f32.f32 	%f344, %f343;
	fma.rm.f32 	%f345, %f344, %f333, %f332;
	add.f32 	%f346, %f345, 0fCB40007F;
	neg.f32 	%f347, %f346;
	fma.rn.f32 	%f348, %f342, 0f3FB8AA3B, %f347;
	fma.rn.f32 	%f349, %f342, 0f32A57060, %f348;
	mov.b32 	%r142, %f345;
	shl.b32 	%r143, %r142, 23;
	mov.b32 	%f350, %r143;
	ex2.approx.ftz.f32 	%f351, %f349;
	mul.f32 	%f352, %f351, %f350;
	mul.f32 	%f353, %f352, %f327;
	fma.rn.f32 	%f542, %f542, %f341, %f353;
	mov.f32 	%f541, %f45;
$L__BB0_28:
	setp.ne.s32 	%p36, %r4, 0;
	mov.b32 	%r144, %f541;
	shfl.sync.down.b32	%r33|%p37, %r144, 1, 31, -1;
	mov.b32 	%r145, %f542;
	shfl.sync.down.b32	%r34|%p38, %r145, 1, 31, -1;
	@%p36 bra 	$L__BB0_30;
	mov.b32 	%f354, %r34;
	mov.b32 	%f355, %r33;
	max.f32 	%f49, %f541, %f355;
	sub.f32 	%f356, %f541, %f49;
	fma.rn.f32 	%f357, %f356, 0f3BBB989D, 0f3F000000;
	cvt.sat.f32.f32 	%f358, %f357;
	mov.f32 	%f359, 0f4B400001;
	mov.f32 	%f360, 0f437C0000;
	fma.rm.f32 	%f361, %f358, %f360, %f359;
	add.f32 	%f362, %f361, 0fCB40007F;
	neg.f32 	%f363, %f362;
	fma.rn.f32 	%f364, %f356, 0f3FB8AA3B, %f363;
	fma.rn.f32 	%f365, %f356, 0f32A57060, %f364;
	mov.b32 	%r146, %f361;
	shl.b32 	%r147, %r146, 23;
	mov.b32 	%f366, %r147;
	ex2.approx.ftz.f32 	%f367, %f365;
	mul.f32 	%f368, %f367, %f366;
	sub.f32 	%f369, %f355, %f49;
	fma.rn.f32 	%f370, %f369, 0f3BBB989D, 0f3F000000;
	cvt.sat.f32.f32 	%f371, %f370;
	fma.rm.f32 	%f372, %f371, %f360, %f359;
	add.f32 	%f373, %f372, 0fCB40007F;
	neg.f32 	%f374, %f373;
	fma.rn.f32 	%f375, %f369, 0f3FB8AA3B, %f374;
	fma.rn.f32 	%f376, %f369, 0f32A57060, %f375;
	mov.b32 	%r148, %f372;
	shl.b32 	%r149, %r148, 23;
	mov.b32 	%f377, %r149;
	ex2.approx.ftz.f32 	%f378, %f376;
	mul.f32 	%f379, %f378, %f377;
	mul.f32 	%f380, %f379, %f354;
	fma.rn.f32 	%f542, %f542, %f368, %f380;
	mov.f32 	%f541, %f49;
$L__BB0_30:
	setp.ne.s32 	%p40, %r262, 0;
	@%p40 bra 	$L__BB0_32;
	mul.wide.u32 	%rd21, %r5, 4;
	add.s64 	%rd22, %rd6, %rd21;
	st.global.f32 	[%rd22], %f541;
	add.s64 	%rd23, %rd5, %rd21;
	st.global.f32 	[%rd23], %f542;
	mov.pred 	%p89, -1;
$L__BB0_32:
	bar.sync 	0;
	membar.cta;
	setp.ne.s32 	%p42, %r5, 0;
	@%p42 bra 	$L__BB0_63;
	mov.u32 	%r35, %nctaid.x;
	setp.ge.u32 	%p43, %r262, %r35;
	mov.f32 	%f555, 0fF149F2CA;
	@%p43 bra 	$L__BB0_40;
	add.s32 	%r150, %r262, %r1;
	max.u32 	%r151, %r35, %r150;
	setp.lt.u32 	%p44, %r150, %r35;
	selp.u32 	%r152, 1, 0, %p44;
	add.s32 	%r153, %r150, %r152;
	sub.s32 	%r154, %r151, %r153;
	div.u32 	%r155, %r154, %r1;
	add.s32 	%r36, %r155, %r152;
	and.b32  	%r156, %r36, 3;
	setp.eq.s32 	%p45, %r156, 3;
	mov.f32 	%f555, 0fF149F2CA;
	mov.u32 	%r250, %r262;
	@%p45 bra 	$L__BB0_37;
	mul.wide.u32 	%rd24, %r262, 4;
	add.s64 	%rd54, %rd6, %rd24;
	add.s32 	%r157, %r36, 1;
	and.b32  	%r158, %r157, 3;
	neg.s32 	%r248, %r158;
	mov.f32 	%f555, 0fF149F2CA;
	mul.wide.u32 	%rd25, %r1, 4;
	mov.u32 	%r250, %r262;
$L__BB0_36:
	.pragma "nounroll";
	ld.global.f32 	%f385, [%rd54];
	max.f32 	%f555, %f555, %f385;
	add.s32 	%r250, %r250, %r1;
	add.s64 	%rd54, %rd54, %rd25;
	add.s32 	%r248, %r248, 1;
	setp.ne.s32 	%p46, %r248, 0;
	@%p46 bra 	$L__BB0_36;
$L__BB0_37:
	setp.lt.u32 	%p47, %r36, 3;
	@%p47 bra 	$L__BB0_40;
	shl.b32 	%r159, %r1, 1;
	add.s32 	%r253, %r250, %r159;
	mad.lo.s32 	%r252, %r1, 3, %r250;
	add.s32 	%r251, %r1, %r250;
$L__BB0_39:
	mul.wide.u32 	%rd26, %r250, 4;
	add.s64 	%rd27, %rd6, %rd26;
	ld.global.f32 	%f386, [%rd27];
	max.f32 	%f387, %f555, %f386;
	add.s32 	%r160, %r250, %r1;
	mul.wide.u32 	%rd28, %r251, 4;
	add.s64 	%rd29, %rd6, %rd28;
	ld.global.f32 	%f388, [%rd29];
	max.f32 	%f389, %f387, %f388;
	add.s32 	%r161, %r160, %r1;
	mul.wide.u32 	%rd30, %r253, 4;
	add.s64 	%rd31, %rd6, %rd30;
	ld.global.f32 	%f390, [%rd31];
	max.f32 	%f391, %f389, %f390;
	add.s32 	%r162, %r161, %r1;
	mul.wide.u32 	%rd32, %r252, 4;
	add.s64 	%rd33, %rd6, %rd32;
	ld.global.f32 	%f392, [%rd33];
	max.f32 	%f555, %f391, %f392;
	add.s32 	%r250, %r162, %r1;
	shl.b32 	%r163, %r1, 2;
	add.s32 	%r253, %r253, %r163;
	add.s32 	%r252, %r252, %r163;
	add.s32 	%r251, %r251, %r163;
	setp.lt.u32 	%p48, %r250, %r35;
	@%p48 bra 	$L__BB0_39;
$L__BB0_40:
	setp.ne.s32 	%p49, %r4, 0;
	mov.b32 	%r164, %f555;
	shfl.sync.down.b32	%r165|%p50, %r164, 16, 31, -1;
	mov.b32 	%f393, %r165;
	max.f32 	%f394, %f555, %f393;
	mov.b32 	%r166, %f394;
	shfl.sync.down.b32	%r167|%p51, %r166, 8, 31, -1;
	mov.b32 	%f395, %r167;
	max.f32 	%f396, %f394, %f395;
	mov.b32 	%r168, %f396;
	shfl.sync.down.b32	%r169|%p52, %r168, 4, 31, -1;
	mov.b32 	%f397, %r169;
	max.f32 	%f398, %f396, %f397;
	mov.b32 	%r170, %f398;
	shfl.sync.down.b32	%r171|%p53, %r170, 2, 31, -1;
	mov.b32 	%f399, %r171;
	max.f32 	%f400, %f398, %f399;
	mov.b32 	%r172, %f400;
	shfl.sync.down.b32	%r173|%p54, %r172, 1, 31, -1;
	mov.b32 	%f401, %r173;
	max.f32 	%f557, %f400, %f401;
	@%p49 bra 	$L__BB0_42;
	shr.u32 	%r174, %r262, 3;
	and.b32  	%r175, %r174, 124;
	mov.u32 	%r176, s_data;
	add.s32 	%r177, %r176, %r175;
	st.shared.f32 	[%r177], %f557;
$L__BB0_42:
	setp.gt.u32 	%p55, %r262, 31;
	bar.sync 	0;
	@%p55 bra 	$L__BB0_46;
	setp.ge.u32 	%p56, %r4, %r2;
	mov.f32 	%f556, 0fF149F2CA;
	@%p56 bra 	$L__BB0_45;
	mov.u32 	%r180, s_data;
	add.s32 	%r181, %r180, %r118;
	ld.shared.f32 	%f556, [%r181];
$L__BB0_45:
	mov.b32 	%r182, %f556;
	shfl.sync.down.b32	%r183|%p57, %r182, 16, 31, -1;
	mov.b32 	%f403, %r183;
	max.f32 	%f404, %f556, %f403;
	mov.b32 	%r184, %f404;
	shfl.sync.down.b32	%r185|%p58, %r184, 8, 31, -1;
	mov.b32 	%f405, %r185;
	max.f32 	%f406, %f404, %f405;
	mov.b32 	%r186, %f406;
	shfl.sync.down.b32	%r187|%p59, %r186, 4, 31, -1;
	mov.b32 	%f407, %r187;
	max.f32 	%f408, %f406, %f407;
	mov.b32 	%r188, %f408;
	shfl.sync.down.b32	%r189|%p60, %r188, 2, 31, -1;
	mov.b32 	%f409, %r189;
	max.f32 	%f410, %f408, %f409;
	mov.b32 	%r190, %f410;
	shfl.sync.down.b32	%r191|%p61, %r190, 1, 31, -1;
	mov.b32 	%f411, %r191;
	max.f32 	%f557, %f410, %f411;
$L__BB0_46:
	not.pred 	%p62, %p89;
	@%p62 bra 	$L__BB0_48;
	st.global.f32 	[%rd4], %f557;
$L__BB0_48:
	setp.ge.u32 	%p63, %r262, %r35;
	bar.sync 	0;
	ld.global.f32 	%f65, [%rd4];
	mov.f32 	%f562, 0f00000000;
	@%p63 bra 	$L__BB0_55;
	add.s32 	%r192, %r262, %r1;
	max.u32 	%r193, %r35, %r192;
	setp.lt.u32 	%p64, %r192, %r35;
	selp.u32 	%r194, 1, 0, %p64;
	add.s32 	%r195, %r192, %r194;
	sub.s32 	%r196, %r193, %r195;
	div.u32 	%r197, %r196, %r1;
	add.s32 	%r54, %r197, %r194;
	and.b32  	%r198, %r54, 3;
	setp.eq.s32 	%p65, %r198, 3;
	mov.f32 	%f562, 0f00000000;
	mov.u32 	%r257, %r262;
	@%p65 bra 	$L__BB0_52;
	mul.wide.u32 	%rd55, %r262, 4;
	add.s32 	%r199, %r54, 1;
	and.b32  	%r200, %r199, 3;
	neg.s32 	%r255, %r200;
	mov.f32 	%f562, 0f00000000;
	mul.wide.u32 	%rd36, %r1, 4;
	mov.u32 	%r257, %r262;
$L__BB0_51:
	.pragma "nounroll";
	add.s64 	%rd34, %rd5, %rd55;
	ld.global.f32 	%f416, [%rd34];
	add.s64 	%rd35, %rd6, %rd55;
	ld.global.f32 	%f417, [%rd35];
	sub.f32 	%f418, %f417, %f65;
	fma.rn.f32 	%f419, %f418, 0f3BBB989D, 0f3F000000;
	cvt.sat.f32.f32 	%f420, %f419;
	mov.f32 	%f421, 0f4B400001;
	mov.f32 	%f422, 0f437C0000;
	fma.rm.f32 	%f423, %f420, %f422, %f421;
	add.f32 	%f424, %f423, 0fCB40007F;
	neg.f32 	%f425, %f424;
	fma.rn.f32 	%f426, %f418, 0f3FB8AA3B, %f425;
	fma.rn.f32 	%f427, %f418, 0f32A57060, %f426;
	mov.b32 	%r201, %f423;
	shl.b32 	%r202, %r201, 23;
	mov.b32 	%f428, %r202;
	ex2.approx.ftz.f32 	%f429, %f427;
	mul.f32 	%f430, %f429, %f428;
	fma.rn.f32 	%f562, %f416, %f430, %f562;
	add.s32 	%r257, %r257, %r1;
	add.s64 	%rd55, %rd55, %rd36;
	add.s32 	%r255, %r255, 1;
	setp.ne.s32 	%p66, %r255, 0;
	@%p66 bra 	$L__BB0_51;
$L__BB0_52:
	setp.lt.u32 	%p67, %r54, 3;
	@%p67 bra 	$L__BB0_55;
	shl.b32 	%r203, %r1, 1;
	add.s32 	%r260, %r257, %r203;
	mad.lo.s32 	%r259, %r1, 3, %r257;
	add.s32 	%r258, %r1, %r257;
$L__BB0_54:
	mul.wide.u32 	%rd37, %r257, 4;
	add.s64 	%rd38, %rd5, %rd37;
	ld.global.f32 	%f431, [%rd38];
	add.s64 	%rd39, %rd6, %rd37;
	ld.global.f32 	%f432, [%rd39];
	sub.f32 	%f433, %f432, %f65;
	fma.rn.f32 	%f434, %f433, 0f3BBB989D, 0f3F000000;
	cvt.sat.f32.f32 	%f435, %f434;
	mov.f32 	%f436, 0f4B400001;
	mov.f32 	%f437, 0f437C0000;
	fma.rm.f32 	%f438, %f435, %f437, %f436;
	add.f32 	%f439, %f438, 0fCB40007F;
	neg.f32 	%f440, %f439;
	fma.rn.f32 	%f441, %f433, 0f3FB8AA3B, %f440;
	fma.rn.f32 	%f442, %f433, 0f32A57060, %f441;
	mov.b32 	%r204, %f438;
	shl.b32 	%r205, %r204, 23;
	mov.b32 	%f443, %r205;
	ex2.approx.ftz.f32 	%f444, %f442;
	mul.f32 	%f445, %f444, %f443;
	fma.rn.f32 	%f446, %f431, %f445, %f562;
	add.s32 	%r206, %r257, %r1;
	mul.wide.u32 	%rd40, %r258, 4;
	add.s64 	%rd41, %rd5, %rd40;
	ld.global.f32 	%f447, [%rd41];
	add.s64 	%rd42, %rd6, %rd40;
	ld.global.f32 	%f448, [%rd42];
	sub.f32 	%f449, %f448, %f65;
	fma.rn.f32 	%f450, %f449, 0f3BBB989D, 0f3F000000;
	cvt.sat.f32.f32 	%f451, %f450;
	fma.rm.f32 	%f452, %f451, %f437, %f436;
	add.f32 	%f453, %f452, 0fCB40007F;
	neg.f32 	%f454, %f453;
	fma.rn.f32 	%f455, %f449, 0f3FB8AA3B, %f454;
	fma.rn.f32 	%f456, %f449, 0f32A57060, %f455;
	mov.b32 	%r207, %f452;
	shl.b32 	%r208, %r207, 23;
	mov.b32 	%f457, %r208;
	ex2.approx.ftz.f32 	%f458, %f456;
	mul.f32 	%f459, %f458, %f457;
	fma.rn.f32 	%f460, %f447, %f459, %f446;
	add.s32 	%r209, %r206, %r1;
	mul.wide.u32 	%rd43, %r260, 4;
	add.s64 	%rd44, %rd5, %rd43;
	ld.global.f32 	%f461, [%rd44];
	add.s64 	%rd45, %rd6, %rd43;
	ld.global.f32 	%f462, [%rd45];
	sub.f32 	%f463, %f462, %f65;
	fma.rn.f32 	%f464, %f463, 0f3BBB989D, 0f3F000000;
	cvt.sat.f32.f32 	%f465, %f464;
	fma.rm.f32 	%f466, %f465, %f437, %f436;
	add.f32 	%f467, %f466, 0fCB40007F;
	neg.f32 	%f468, %f467;
	fma.rn.f32 	%f469, %f463, 0f3FB8AA3B, %f468;
	fma.rn.f32 	%f470, %f463, 0f32A57060, %f469;
	mov.b32 	%r210, %f466;
	shl.b32 	%r211, %r210, 23;
	mov.b32 	%f471, %r211;
	ex2.approx.ftz.f32 	%f472, %f470;
	mul.f32 	%f473, %f472, %f471;
	fma.rn.f32 	%f474, %f461, %f473, %f460;
	add.s32 	%r212, %r209, %r1;
	mul.wide.u32 	%rd46, %r259, 4;
	add.s64 	%rd47, %rd5, %rd46;
	ld.global.f32 	%f475, [%rd47];
	add.s64 	%rd48, %rd6, %rd46;
	ld.global.f32 	%f476, [%rd48];
	sub.f32 	%f477, %f476, %f65;
	fma.rn.f32 	%f478, %f477, 0f3BBB989D, 0f3F000000;
	cvt.sat.f32.f32 	%f479, %f478;
	fma.rm.f32 	%f480, %f479, %f437, %f436;
	add.f32 	%f481, %f480, 0fCB40007F;
	neg.f32 	%f482, %f481;
	fma.rn.f32 	%f483, %f477, 0f3FB8AA3B, %f482;
	fma.rn.f32 	%f484, %f477, 0f32A57060, %f483;
	mov.b32 	%r213, %f480;
	shl.b32 	%r214, %r213, 23;
	mov.b32 	%f485, %r214;
	ex2.approx.ftz.f32 	%f486, %f484;
	mul.f32 	%f487, %f486, %f485;
	fma.rn.f32 	%f562, %f475, %f487, %f474;
	add.s32 	%r257, %r212, %r1;
	shl.b32 	%r215, %r1, 2;
	add.s32 	%r260, %r260, %r215;
	add.s32 	%r259, %r259, %r215;
	add.s32 	%r258, %r258, %r215;
	setp.lt.u32 	%p68, %r257, %r35;
	@%p68 bra 	$L__BB0_54;
$L__BB0_55:
	setp.ne.s32 	%p69, %r4, 0;
	mov.b32 	%r216, %f562;
	shfl.sync.down.b32	%r217|%p70, %r216, 16, 31, -1;
	mov.b32 	%f488, %r217;
	add.f32 	%f489, %f562, %f488;
	mov.b32 	%r218, %f489;
	shfl.sync.down.b32	%r219|%p71, %r218, 8, 31, -1;
	mov.b32 	%f490, %r219;
	add.f32 	%f491, %f489, %f490;
	mov.b32 	%r220, %f491;
	shfl.sync.down.b32	%r221|%p72, %r220, 4, 31, -1;
	mov.b32 	%f492, %r221;
	add.f32 	%f493, %f491, %f492;
	mov.b32 	%r222, %f493;
	shfl.sync.down.b32	%r223|%p73, %r222, 2, 31, -1;
	mov.b32 	%f494, %r223;
	add.f32 	%f495, %f493, %f494;
	mov.b32 	%r224, %f495;
	shfl.sync.down.b32	%r225|%p74, %r224, 1, 31, -1;
	mov.b32 	%f496, %r225;
	add.f32 	%f564, %f495, %f496;
	@%p69 bra 	$L__BB0_57;
	shr.u32 	%r226, %r1, 3;
	and.b32  	%r227, %r226, 536870908;
	mov.u32 	%r228, s_data;
	add.s32 	%r229, %r228, %r227;
	shr.u32 	%r230, %r262, 3;
	and.b32  	%r231, %r230, 124;
	add.s32 	%r232, %r229, %r231;
	st.shared.f32 	[%r232], %f564;
$L__BB0_57:
	setp.gt.u32 	%p75, %r262, 31;
	bar.sync 	0;
	@%p75 bra 	$L__BB0_61;
	shr.u32 	%r233, %r1, 5;
	setp.ge.u32 	%p76, %r4, %r233;
	mov.f32 	%f563, 0f00000000;
	@%p76 bra 	$L__BB0_60;
	ld.shared.f32 	%f563, [%r24];
$L__BB0_60:
	mov.b32 	%r234, %f563;
	shfl.sync.down.b32	%r235|%p77, %r234, 16, 31, -1;
	mov.b32 	%f498, %r235;
	add.f32 	%f499, %f563, %f498;
	mov.b32 	%r236, %f499;
	shfl.sync.down.b32	%r237|%p78, %r236, 8, 31, -1;
	mov.b32 	%f500, %r237;
	add.f32 	%f501, %f499, %f500;
	mov.b32 	%r238, %f501;
	shfl.sync.down.b32	%r239|%p79, %r238, 4, 31, -1;
	mov.b32 	%f502, %r239;
	add.f32 	%f503, %f501, %f502;
	mov.b32 	%r240, %f503;
	shfl.sync.down.b32	%r241|%p80, %r240, 2, 31, -1;
	mov.b32 	%f504, %r241;
	add.f32 	%f505, %f503, %f504;
	mov.b32 	%r242, %f505;
	shfl.sync.down.b32	%r243|%p81, %r242, 1, 31, -1;
	mov.b32 	%f506, %r243;
	add.f32 	%f564, %f505, %f506;
$L__BB0_61:
	@%p62 bra 	$L__BB0_63;
	st.global.f32 	[%rd3], %f564;
	membar.gl;
$L__BB0_63:
	setp.ge.s32 	%p83, %r262, %r79;
	bar.sync 	0;
	ld.global.f32 	%f78, [%rd4];
	ld.global.f32 	%f507, [%rd3];
	@%p83 bra 	$L__BB0_71;
	setp.eq.f32 	%p84, %f507, 0f00000000;
	@%p84 bra 	$L__BB0_65;
	bra.uni 	$L__BB0_68;
$L__BB0_65:
	add.s32 	%r73, %r262, %r6;
	setp.ge.s32 	%p87, %r73, %r78;
	@%p87 bra 	$L__BB0_67;
	mul.wide.s32 	%rd52, %r73, 4;
	add.s64 	%rd53, %rd1, %rd52;
	mov.b32 	%r246, 0;
	st.global.u32 	[%rd53], %r246;
$L__BB0_67:
	add.s32 	%r262, %r262, %r1;
	setp.lt.s32 	%p88, %r262, %r79;
	@%p88 bra 	$L__BB0_65;
	bra.uni 	$L__BB0_71;
$L__BB0_68:
	add.s32 	%r76, %r262, %r6;
	setp.ge.s32 	%p85, %r76, %r78;
	@%p85 bra 	$L__BB0_70;
	mul.wide.s32 	%rd49, %r76, 4;
	add.s64 	%rd50, %rd2, %rd49;
	ld.global.f32 	%f508, [%rd50];
	sub.f32 	%f509, %f508, %f78;
	fma.rn.f32 	%f510, %f509, 0f3BBB989D, 0f3F000000;
	cvt.sat.f32.f32 	%f511, %f510;
	mov.f32 	%f512, 0f4B400001;
	mov.f32 	%f513, 0f437C0000;
	fma.rm.f32 	%f514, %f511, %f513, %f512;
	add.f32 	%f515, %f514, 0fCB40007F;
	neg.f32 	%f516, %f515;
	fma.rn.f32 	%f517, %f509, 0f3FB8AA3B, %f516;
	fma.rn.f32 	%f518, %f509, 0f32A57060, %f517;
	mov.b32 	%r244, %f514;
	shl.b32 	%r245, %r244, 23;
	mov.b32 	%f519, %r245;
	ex2.approx.ftz.f32 	%f520, %f518;
	mul.f32 	%f521, %f520, %f519;
	div.rn.f32 	%f522, %f521, %f507;
	add.s64 	%rd51, %rd1, %rd49;
	st.global.f32 	[%rd51], %f522;
$L__BB0_70:
	add.s32 	%r262, %r262, %r1;
	setp.lt.s32 	%p86, %r262, %r79;
	@%p86 bra 	$L__BB0_68;
$L__BB0_71:
	ret;

}


// ===== COMPILED SASS (sm_100) =====

	.target	sm_100

	.elftype	@"ET_EXEC"


//--------------------- .note.nv.tkinfo           --------------------------
	.section	.note.nv.tkinfo,"",@"SHT_NOTE"
	.sectionflags	@"SHF_NOTE_NV_TKINFO"
	.tkinfo
        /*0018*/ 	.word	0x00000002
        /*0030*/ 	.string	""
        /*0030*/ 	.string	"ptxas"
        /*0030*/ 	.string	"Cuda compilation tools, release 13.0, V13.0.88"
        /*0030*/ 	.string	"Build cuda_13.0.r13.0/compiler.36424714_0"
        /*0030*/ 	.string	"-arch sm_100 -m 64 "



//--------------------- .note.nv.cuinfo           --------------------------
	.section	.note.nv.cuinfo,"",@"SHT_NOTE"
	.sectionflags	@"SHF_NOTE_NV_CUINFO"
        /*0018*/ 	.short	0x0002
        /*001a*/ 	.short	0x0064
        /*001c*/ 	.short	0x0082
	.zero		2


//--------------------- .nv.info                  --------------------------
	.section	.nv.info,"",@"SHT_CUDA_INFO"
	.align	4


	//----- nvinfo : EIATTR_REGCOUNT
	.align		4
        /*0000*/ 	.byte	0x04, 0x2f
        /*0002*/ 	.short	(.L_1 - .L_0)
	.align		4
.L_0:
        /*0004*/ 	.word	index@(_Z22unified_softmax_kernelPKfPfS1_S1_S1_S1_ii)
        /*0008*/ 	.word	0x00000020


	//----- nvinfo : EIATTR_FRAME_SIZE
	.align		4
.L_1:
        /*000c*/ 	.byte	0x04, 0x11
        /*000e*/ 	.short	(.L_3 - .L_2)
	.align		4
.L_2:
        /*0010*/ 	.word	index@($__internal_0_$__cuda_sm3x_div_rn_noftz_f32_slowpath)
        /*0014*/ 	.word	0x00000000


	//----- nvinfo : EIATTR_FRAME_SIZE
	.align		4
.L_3:
        /*0018*/ 	.byte	0x04, 0x11
        /*001a*/ 	.short	(.L_5 - .L_4)
	.align		4
.L_4:
        /*001c*/ 	.word	index@(_Z22unified_softmax_kernelPKfPfS1_S1_S1_S1_ii)
        /*0020*/ 	.word	0x00000000


	//----- nvinfo : EIATTR_MIN_STACK_SIZE
	.align		4
.L_5:
        /*0024*/ 	.byte	0x04, 0x12
        /*0026*/ 	.short	(.L_7 - .L_6)
	.align		4
.L_6:
        /*0028*/ 	.word	index@(_Z22unified_softmax_kernelPKfPfS1_S1_S1_S1_ii)
        /*002c*/ 	.word	0x00000000
.L_7:


//--------------------- .nv.compat                --------------------------
	.section	.nv.compat,"",@"SHT_CUDA_COMPAT_INFO"
	.align	4
        /*0000*/ 	.byte	0x02, 0x09, 0x00, 0x00, 0x02, 0x02, 0x01, 0x00, 0x02, 0x05, 0x05, 0x00, 0x03, 0x07, 0x01, 0x01
        /*0010*/ 	.byte	0x02, 0x03, 0x00, 0x00, 0x02, 0x06, 0x01, 0x00, 0x04, 0x0b, 0x08, 0x00, 0x01, 0x00, 0x00, 0x00
        /*0020*/ 	.byte	0x00, 0x00, 0x00, 0x00


//--------------------- .nv.info._Z22unified_softmax_kernelPKfPfS1_S1_S1_S1_ii --------------------------
	.section	.nv.info._Z22unified_softmax_kernelPKfPfS1_S1_S1_S1_ii,"",@"SHT_CUDA_INFO"
	.sectionflags	@""
	.align	4


	//----- nvinfo : EIATTR_CUDA_API_VERSION
	.align		4
        /*0000*/ 	.byte	0x04, 0x37
        /*0002*/ 	.short	(.L_9 - .L_8)
.L_8:
        /*0004*/ 	.word	0x00000082


	//----- nvinfo : EIATTR_KPARAM_INFO
	.align		4
.L_9:
        /*0008*/ 	.byte	0x04, 0x17
        /*000a*/ 	.short	(.L_11 - .L_10)
.L_10:
        /*000c*/ 	.word	0x00000000
        /*0010*/ 	.short	0x0007
        /*0012*/ 	.short	0x0034
        /*0014*/ 	.byte	0x00, 0xf0, 0x11, 0x00


	//----- nvinfo : EIATTR_KPARAM_INFO
	.align		4
.L_11:
        /*0018*/ 	.byte	0x04, 0x17
        /*001a*/ 	.short	(.L_13 - .L_12)
.L_12:
        /*001c*/ 	.word	0x00000000
        /*0020*/ 	.short	0x0006
        /*0022*/ 	.short	0x0030
        /*0024*/ 	.byte	0x00, 0xf0, 0x11, 0x00


	//----- nvinfo : EIATTR_KPARAM_INFO
	.align		4
.L_13:
        /*0028*/ 	.byte	0x04, 0x17
        /*002a*/ 	.short	(.L_15 - .L_14)
.L_14:
        /*002c*/ 	.word	0x00000000
        /*0030*/ 	.short	0x0005
        /*0032*/ 	.short	0x0028
        /*0034*/ 	.byte	0x00, 0xf5, 0x21, 0x00


	//----- nvinfo : EIATTR_KPARAM_INFO
	.align		4
.L_15:
        /*0038*/ 	.byte	0x04, 0x17
        /*003a*/ 	.short	(.L_17 - .L_16)
.L_16:
        /*003c*/ 	.word	0x00000000
        /*0040*/ 	.short	0x0004
        /*0042*/ 	.short	0x0020
        /*0044*/ 	.byte	0x00, 0xf5, 0x21, 0x00


	//----- nvinfo : EIATTR_KPARAM_INFO
	.align		4
.L_17:
        /*0048*/ 	.byte	0x04, 0x17
        /*004a*/ 	.short	(.L_19 - .L_18)
.L_18:
        /*004c*/ 	.word	0x00000000
        /*0050*/ 	.short	0x0003
        /*0052*/ 	.short	0x0018
        /*0054*/ 	.byte	0x00, 0xf5, 0x21, 0x00


	//----- nvinfo : EIATTR_KPARAM_INFO
	.align		4
.L_19:
        /*0058*/ 	.byte	0x04, 0x17
        /*005a*/ 	.short	(.L_21 - .L_20)
.L_20:
        /*005c*/ 	.word	0x00000000
        /*0060*/ 	.short	0x0002
        /*0062*/ 	.short	0x0010
        /*0064*/ 	.byte	0x00, 0xf5, 0x21, 0x00


	//----- nvinfo : EIATTR_KPARAM_INFO
	.align		4
.L_21:
        /*0068*/ 	.byte	0x04, 0x17
        /*006a*/ 	.short	(.L_23 - .L_22)
.L_22:
        /*006c*/ 	.word	0x00000000
        /*0070*/ 	.short	0x0001
        /*0072*/ 	.short	0x0008
        /*0074*/ 	.byte	0x00, 0xf5, 0x21, 0x00


	//----- nvinfo : EIATTR_KPARAM_INFO
	.align		4
.L_23:
        /*0078*/ 	.byte	0x04, 0x17
        /*007a*/ 	.short	(.L_25 - .L_24)
.L_24:
        /*007c*/ 	.word	0x00000000
        /*0080*/ 	.short	0x0000
        /*0082*/ 	.short	0x0000
        /*0084*/ 	.byte	0x00, 0xf5, 0x21, 0x00


	//----- nvinfo : EIATTR_SPARSE_MMA_MASK
	.align		4
.L_25:
        /*0088*/ 	.byte	0x03, 0x50
        /*008a*/ 	.short	0x0000


	//----- nvinfo : EIATTR_MAXREG_COUNT
	.align		4
        /*008c*/ 	.byte	0x03, 0x1b
        /*008e*/ 	.short	0x00ff


	//----- nvinfo : EIATTR_NUM_BARRIERS
	.align		4
        /*0090*/ 	.byte	0x02, 0x4c
        /*0092*/ 	.byte	0x01
	.zero		1


	//----- nvinfo : EIATTR_MERCURY_ISA_VERSION
	.align		4
        /*0094*/ 	.byte	0x03, 0x5f
        /*0096*/ 	.short	0x0101


	//----- nvinfo : EIATTR_COOP_GROUP_MASK_REGIDS
	.align		4
        /*0098*/ 	.byte	0x04, 0x29
        /*009a*/ 	.short	(.L_27 - .L_26)


	//   ....[0]....
.L_26:
        /*009c*/ 	.word	0xffffffff


	//   ....[1]....
        /*00a0*/ 	.word	0xffffffff


	//   ....[2]....
        /*00a4*/ 	.word	0xffffffff


	//   ....[3]....
        /*00a8*/ 	.word	0xffffffff


	//   ....[4]....
        /*00ac*/ 	.word	0xffffffff


	//   ....[5]....
        /*00b0*/ 	.word	0xffffffff


	//   ....[6]....
        /*00b4*/ 	.word	0xffffffff


	//   ....[7]....
        /*00b8*/ 	.word	0xffffffff


	//   ....[8]....
        /*00bc*/ 	.word	0xffffffff


	//   ....[9]....
        /*00c0*/ 	.word	0xffffffff


	//   ....[10]....
        /*00c4*/ 	.word	0xffffffff


	//   ....[11]....
        /*00c8*/ 	.word	0xffffffff


	//   ....[12]....
        /*00cc*/ 	.word	0xffffffff


	//   ....[13]....
        /*00d0*/ 	.word	0xffffffff


	//   ....[14]....
        /*00d4*/ 	.word	0xffffffff


	//   ....[15]....
        /*00d8*/ 	.word	0xffffffff


	//   ....[16]....
        /*00dc*/ 	.word	0xffffffff


	//   ....[17]....
        /*00e0*/ 	.word	0xffffffff


	//   ....[18]....
        /*00e4*/ 	.word	0xffffffff


	//   ....[19]....
        /*00e8*/ 	.word	0xffffffff


	//   ....[20]....
        /*00ec*/ 	.word	0xffffffff


	//   ....[21]....
        /*00f0*/ 	.word	0xffffffff


	//   ....[22]....
        /*00f4*/ 	.word	0xffffffff


	//   ....[23]....
        /*00f8*/ 	.word	0xffffffff


	//   ....[24]....
        /*00fc*/ 	.word	0xffffffff


	//   ....[25]....
        /*0100*/ 	.word	0xffffffff


	//   ....[26]....
        /*0104*/ 	.word	0xffffffff


	//   ....[27]....
        /*0108*/ 	.word	0xffffffff


	//   ....[28]....
        /*010c*/ 	.word	0xffffffff


	//   ....[29]....
        /*0110*/ 	.word	0xffffffff


	//   ....[30]....
        /*0114*/ 	.word	0xffffffff


	//   ....[31]....
        /*0118*/ 	.word	0xffffffff


	//   ....[32]....
        /*011c*/ 	.word	0xffffffff


	//   ....[33]....
        /*0120*/ 	.word	0xffffffff


	//   ....[34]....
        /*0124*/ 	.word	0xffffffff


	//   ....[35]....
        /*0128*/ 	.word	0xffffffff


	//   ....[36]....
        /*012c*/ 	.word	0xffffffff


	//   ....[37]....
        /*0130*/ 	.word	0xffffffff


	//   ....[38]....
        /*0134*/ 	.word	0xffffffff


	//   ....[39]....
        /*0138*/ 	.word	0xffffffff


	//   ....[40]....
        /*013c*/ 	.word	0x0500000e


	//   ....[41]....
        /*0140*/ 	.word	0x0500000e


	//   ....[42]....
        /*0144*/ 	.word	0x0500000e


	//   ....[43]....
        /*0148*/ 	.word	0x0500000e


	//   ....[44]....
        /*014c*/ 	.word	0x0500000e


	//   ....[45]....
        /*0150*/ 	.word	0x0500000e


	//   ....[46]....
        /*0154*/ 	.word	0x0500000e


	//   ....[47]....
        /*0158*/ 	.word	0x0500000e


	//   ....[48]....
        /*015c*/ 	.word	0x0500000e


	//   ....[49]....
        /*0160*/ 	.word	0x0500000e


	//   ....[50]....
        /*0164*/ 	.word	0x0500000e


	//   ....[51]....
        /*0168*/ 	.word	0x0500000e


	//   ....[52]....
        /*016c*/ 	.word	0x0500000e


	//   ....[53]....
        /*0170*/ 	.word	0x0500000e


	//   ....[54]....
        /*0174*/ 	.word	0x0500000e


	//   ....[55]....
        /*0178*/ 	.word	0x0500000e


	//   ....[56]....
        /*017c*/ 	.word	0x0500000e


	//   ....[57]....
        /*0180*/ 	.word	0x0500000e


	//   ....[58]....
        /*0184*/ 	.word	0x0500000e


	//   ....[59]....
        /*0188*/ 	.word	0x0500000e


	//----- nvinfo : EIATTR_COOP_GROUP_INSTR_OFFSETS
	.align		4
.L_27:
        /*018c*/ 	.byte	0x04, 0x28
        /*018e*/ 	.short	(.L_29 - .L_28)


	//   ....[0]....
.L_28:
        /*0190*/ 	.word	0x00000380


	//   ....[1]....
        /*0194*/ 	.word	0x000003f0


	//   ....[2]....
        /*0198*/ 	.word	0x000005a0


	//   ....[3]....
        /*019c*/ 	.word	0x000005c0


	//   ....[4]....
        /*01a0*/ 	.word	0x00000770


	//   ....[5]....
        /*01a4*/ 	.word	0x000007a0


	//   ....[6]....
        /*01a8*/ 	.word	0x00000960


	//   ....[7]....
        /*01ac*/ 	.word	0x00000990


	//   ....[8]....
        /*01b0*/ 	.word	0x00000b70


	//   ....[9]....
        /*01b4*/ 	.word	0x00000b90


	//   ....[10]....
        /*01b8*/ 	.word	0x00000e30


	//   ....[11]....
        /*01bc*/ 	.word	0x00000e40


	//   ....[12]....
        /*01c0*/ 	.word	0x00001020


	//   ....[13]....
        /*01c4*/ 	.word	0x00001030


	//   ....[14]....
        /*01c8*/ 	.word	0x00001210


	//   ....[15]....
        /*01cc*/ 	.word	0x00001220


	//   ....[16]....
        /*01d0*/ 	.word	0x00001400


	//   ....[17]....
        /*01d4*/ 	.word	0x00001410


	//   ....[18]....
        /*01d8*/ 	.word	0x000015f0


	//   ....[19]....
        /*01dc*/ 	.word	0x00001600


	//   ....[20]....
        /*01e0*/ 	.word	0x00001d30


	//   ....[21]....
        /*01e4*/ 	.word	0x00001da0


	//   ....[22]....
        /*01e8*/ 	.word	0x00001dc0


	//   ....[23]....
        /*01ec*/ 	.word	0x00001de0


	//   ....[24]....
        /*01f0*/ 	.word	0x00001e00


	//   ....[25]....
        /*01f4*/ 	.word	0x00001ea0


	//   ....[26]....
        /*01f8*/ 	.word	0x00001ec0


	//   ....[27]....
        /*01fc*/ 	.word	0x00001ee0


	//   ....[28]....
        /*0200*/ 	.word	0x00001f00


	//   ....[29]....
        /*0204*/ 	.word	0x00001f20


	//   ....[30]....
        /*0208*/ 	.word	0x00002820


	//   ....[31]....
        /*020c*/ 	.word	0x000028a0


	//   ....[32]....
        /*0210*/ 	.word	0x000028c0


	//   ....[33]....
        /*0214*/ 	.word	0x000028e0


	//   ....[34]....
        /*0218*/ 	.word	0x00002900


	//   ....[35]....
        /*021c*/ 	.word	0x000029b0


	//   ....[36]....
        /*0220*/ 	.word	0x000029d0


	//   ....[37]....
        /*0224*/ 	.word	0x000029f0


	//   ....[38]....
        /*0228*/ 	.word	0x00002a10


	//   ....[39]....
        /*022c*/ 	.word	0x00002a30


	//   ....[40]....
        /*0230*/ 	.word	0x00002ef0


	//   ....[41]....
        /*0234*/ 	.word	0x00002f40


	//   ....[42]....
        /*0238*/ 	.word	0x00002fe0


	//   ....[43]....
        /*023c*/ 	.word	0x00003070


	//   ....[44]....
        /*0240*/ 	.word	0x00003110


	//   ....[45]....
        /*0244*/ 	.word	0x000031a0


	//   ....[46]....
        /*0248*/ 	.word	0x00003240


	//   ....[47]....
        /*024c*/ 	.word	0x000032d0


	//   ....[48]....
        /*0250*/ 	.word	0x00003370


	//   ....[49]....
        /*0254*/ 	.word	0x00003400


	//   ....[50]....
        /*0258*/ 	.word	0x00003490


	//   ....[51]....
        /*025c*/ 	.word	0x00003500


	//   ....[52]....
        /*0260*/ 	.word	0x00003570


	//   ....[53]....
        /*0264*/ 	.word	0x000035e0


	//   ....[54]....
        /*0268*/ 	.word	0x00003650


	//   ....[55]....
        /*026c*/ 	.word	0x000036e0


	//   ....[56]....
        /*0270*/ 	.word	0x00003750


	//   ....[57]....
        /*0274*/ 	.word	0x000037c0


	//   ....[58]....
        /*0278*/ 	.word	0x00003830


	//   ....[59]....
        /*027c*/ 	.word	0x000038a0


	//----- nvinfo : EIATTR_VRC_CTA_INIT_COUNT
	.align		4
.L_29:
        /*0280*/ 	.byte	0x02, 0x4a
	.zero		1
	.zero		1


	//----- nvinfo : EIATTR_EXIT_INSTR_OFFSETS
	.align		4
        /*0284*/ 	.byte	0x04, 0x1c
        /*0286*/ 	.short	(.L_31 - .L_30)


	//   ....[0]....
.L_30:
        /*0288*/ 	.word	0x00002b00


	//   ....[1]....
        /*028c*/ 	.word	0x00002df0


	//   ....[2]....
        /*0290*/ 	.word	0x00002e90


	//----- nvinfo : EIATTR_CRS_STACK_SIZE
	.align		4
.L_31:
        /*0294*/ 	.byte	0x04, 0x1e
        /*0296*/ 	.short	(.L_33 - .L_32)
.L_32:
        /*0298*/ 	.word	0x00000000


	//----- nvinfo : EIATTR_CBANK_PARAM_SIZE
	.align		4
.L_33:
        /*029c*/ 	.byte	0x03, 0x19
        /*029e*/ 	.short	0x0038


	//----- nvinfo : EIATTR_PARAM_CBANK
	.align		4
        /*02a0*/ 	.byte	0x04, 0x0a
        /*02a2*/ 	.short	(.L_35 - .L_34)
	.align		4
.L_34:
        /*02a4*/ 	.word	index@(.nv.constant0._Z22unified_softmax_kernelPKfPfS1_S1_S1_S1_ii)
        /*02a8*/ 	.short	0x0380
        /*02aa*/ 	.short	0x0038


	//----- nvinfo : EIATTR_SW_WAR
	.align		4
.L_35:
        /*02ac*/ 	.byte	0x04, 0x36
        /*02ae*/ 	.short	(.L_37 - .L_36)
.L_36:
        /*02b0*/ 	.word	0x00000008
.L_37:


//--------------------- .nv.callgraph             --------------------------
	.section	.nv.callgraph,"",@"SHT_CUDA_CALLGRAPH"
	.align	4
	.sectionentsize	8
	.align		4
        /*0000*/ 	.word	0x00000000
	.align		4
        /*0004*/ 	.word	0xffffffff
	.align		4
        /*0008*/ 	.word	0x00000000
	.align		4
        /*000c*/ 	.word	0xfffffffe
	.align		4
        /*0010*/ 	.word	0x00000000
	.align		4
        /*0014*/ 	.word	0xfffffffd
	.align		4
        /*0018*/ 	.word	0x00000000
	.align		4
        /*001c*/ 	.word	0xfffffffc


//--------------------- .text._Z22unified_softmax_kernelPKfPfS1_S1_S1_S1_ii --------------------------
	.section	.text._Z22unified_softmax_kernelPKfPfS1_S1_S1_S1_ii,"ax",@progbits
	.align	128
        .global         _Z22unified_softmax_kernelPKfPfS1_S1_S1_S1_ii
        .type           _Z22unified_softmax_kernelPKfPfS1_S1_S1_S1_ii,@function
        .size           _Z22unified_softmax_kernelPKfPfS1_S1_S1_S1_ii,(.L_x_99 - _Z22unified_softmax_kernelPKfPfS1_S1_S1_S1_ii)
        .other          _Z22unified_softmax_kernelPKfPfS1_S1_S1_S1_ii,@"STO_CUDA_ENTRY STV_DEFAULT"
_Z22unified_softmax_kernelPKfPfS1_S1_S1_S1_ii:
.text._Z22unified_softmax_kernelPKfPfS1_S1_S1_S1_ii:
[----:B------:R-:W-:Y:S01]  /*0000*/  LDC R1, c[0x0][0x37c] ;  /* 0x0000df00ff017b82 */ /* 0x000fe20000000800 */
[----:B------:R-:W0:Y:S01]  /*0010*/  S2R R0, SR_TID.X ;  /* 0x0000000000007919 */ /* 0x000e220000002100 */
[----:B------:R-:W1:Y:S06]  /*0020*/  LDCU UR6, c[0x0][0x3b4] ;  /* 0x00007680ff0677ac */ /* 0x000e6c0008000800 */
[----:B------:R-:W2:Y:S01]  /*0030*/  LDC R5, c[0x0][0x360] ;  /* 0x0000d800ff057b82 */ /* 0x000ea20000000800 */
[----:B------:R-:W-:Y:S01]  /*0040*/  BSSY.RECONVERGENT B0, `(.L_x_0) ;  /* 0x000002f000007945 */ /* 0x000fe20003800200 */
[----:B------:R-:W3:Y:S01]  /*0050*/  S2R R3, SR_CTAID.X ;  /* 0x0000000000037919 */ /* 0x000ee20000002500 */
[----:B------:R-:W4:Y:S01]  /*0060*/  LDCU.64 UR4, c[0x0][0x358] ;  /* 0x00006b00ff0477ac */ /* 0x000f220008000a00 */
[----:B------:R-:W-:Y:S01]  /*0070*/  HFMA2 R10, -RZ, RZ, 0, 0 ;  /* 0x00000000ff0a7431 */ /* 0x000fe200000001ff */
[----:B------:R-:W-:-:S02]  /*0080*/  MOV R14, 0xf149f2ca ;  /* 0xf149f2ca000e7802 */ /* 0x000fc40000000f00 */
[----:B-1----:R-:W-:-:S04]  /*0090*/  MOV R7, UR6 ;  /* 0x0000000600077c02 */ /* 0x002fc80008000f00 */
[C---:B0-----:R-:W-:Y:S02]  /*00a0*/  ISETP.GE.AND P0, PT, R0.reuse, R7, PT ;  /* 0x000000070000720c */ /* 0x041fe40003f06270 */
[----:B------:R-:W-:-:S11]  /*00b0*/  LOP3.LUT R2, R0, 0x1f, RZ, 0xc0, !PT ;  /* 0x0000001f00027812 */ /* 0x000fd600078ec0ff */
[----:B---34-:R-:W-:Y:S05]  /*00c0*/  @P0 BRA `(.L_x_1) ;  /* 0x0000000000980947 */ /* 0x018fea0003800000 */
[----:B------:R-:W0:Y:S01]  /*00d0*/  LDC.64 R8, c[0x0][0x380] ;  /* 0x0000e000ff087b82 */ /* 0x000e220000000a00 */
[----:B------:R-:W-:Y:S01]  /*00e0*/  IMAD.MOV.U32 R14, RZ, RZ, -0xeb60d36 ;  /* 0xf149f2caff0e7424 */ /* 0x000fe200078e00ff */
[----:B------:R-:W-:Y:S02]  /*00f0*/  MOV R10, RZ ;  /* 0x000000ff000a7202 */ /* 0x000fe40000000f00 */
[----:B------:R-:W-:-:S04]  /*0100*/  MOV R4, R0 ;  /* 0x0000000000047202 */ /* 0x000fc80000000f00 */
[----:B------:R-:W1:Y:S03]  /*0110*/  LDC.64 R6, c[0x0][0x3b0] ;  /* 0x0000ec00ff067b82 */ /* 0x000e660000000a00 */
.L_x_4:
[-C--:B-1----:R-:W-:Y:S01]  /*0120*/  IMAD R13, R3, R7.reuse, R4 ;  /* 0x00000007030d7224 */ /* 0x082fe200078e0204 */
[----:B--2---:R-:W-:Y:S01]  /*0130*/  IADD3 R4, PT, PT, R5, R4, RZ ;  /* 0x0000000405047210 */ /* 0x004fe20007ffe0ff */
[----:B------:R-:W-:Y:S03]  /*0140*/  BSSY.RECONVERGENT B1, `(.L_x_2) ;  /* 0x000001d000017945 */ /* 0x000fe60003800200 */
[----:B------:R-:W-:Y:S02]  /*0150*/  ISETP.GE.AND P0, PT, R13, R6, PT ;  /* 0x000000060d00720c */ /* 0x000fe40003f06270 */
[----:B------:R-:W-:-:S11]  /*0160*/  ISETP.GE.AND P1, PT, R4, R7, PT ;  /* 0x000000070400720c */ /* 0x000fd60003f26270 */
[----:B------:R-:W-:Y:S05]  /*0170*/  @P0 BRA `(.L_x_3) ;  /* 0x0000000000640947 */ /* 0x000fea0003800000 */
[----:B0-----:R-:W-:-:S06]  /*0180*/  IMAD.WIDE R12, R13, 0x4, R8 ;  /* 0x000000040d0c7825 */ /* 0x001fcc00078e0208 */
[----:B------:R-:W2:Y:S01]  /*0190*/  LDG.E R12, desc[UR4][R12.64] ;  /* 0x000000040c0c7981 */ /* 0x000ea2000c1e1900 */
[----:B------:R-:W-:Y:S02]  /*01a0*/  HFMA2 R19, -RZ, RZ, 3.7421875, 0 ;  /* 0x437c0000ff137431 */ /* 0x000fe400000001ff */
[----:B------:R-:W-:Y:S01]  /*01b0*/  IMAD.MOV.U32 R17, RZ, RZ, 0x3bbb989d ;  /* 0x3bbb989dff117424 */ /* 0x000fe200078e00ff */
[----:B--2---:R-:W-:-:S05]  /*01c0*/  FMNMX R11, R14, R12, !PT ;  /* 0x0000000c0e0b7209 */ /* 0x004fca0007800000 */
[--C-:B------:R-:W-:Y:S01]  /*01d0*/  FADD R14, R14, -R11.reuse ;  /* 0x8000000b0e0e7221 */ /* 0x100fe20000000000 */
[----:B------:R-:W-:-:S03]  /*01e0*/  FADD R16, R12, -R11 ;  /* 0x8000000b0c107221 */ /* 0x000fc60000000000 */
[-C--:B------:R-:W-:Y:S01]  /*01f0*/  FFMA.SAT R15, R14, R17.reuse, 0.5 ;  /* 0x3f0000000e0f7423 */ /* 0x080fe20000002011 */
[----:B------:R-:W-:-:S03]  /*0200*/  FFMA.SAT R18, R16, R17, 0.5 ;  /* 0x3f00000010127423 */ /* 0x000fc60000002011 */
[-C--:B------:R-:W-:Y:S01]  /*0210*/  FFMA.RM R15, R15, R19.reuse, 12582913 ;  /* 0x4b4000010f0f7423 */ /* 0x080fe20000004013 */
[----:B------:R-:W-:-:S03]  /*0220*/  FFMA.RM R18, R18, R19, 12582913 ;  /* 0x4b40000112127423 */ /* 0x000fc60000004013 */
[C---:B------:R-:W-:Y:S01]  /*0230*/  FADD R17, R15.reuse, -12583039 ;  /* 0xcb40007f0f117421 */ /* 0x040fe20000000000 */
[----:B------:R-:W-:Y:S01]  /*0240*/  FADD R13, R18, -12583039 ;  /* 0xcb40007f120d7421 */ /* 0x000fe20000000000 */
[----:B------:R-:W-:Y:S02]  /*0250*/  SHF.L.U32 R15, R15, 0x17, RZ ;  /* 0x000000170f0f7819 */ /* 0x000fe400000006ff */
[----:B------:R-:W-:Y:S01]  /*0260*/  FFMA R17, R14, 1.4426950216293334961, -R17 ;  /* 0x3fb8aa3b0e117823 */ /* 0x000fe20000000811 */
[----:B------:R-:W-:Y:S01]  /*0270*/  FFMA R13, R16, 1.4426950216293334961, -R13 ;  /* 0x3fb8aa3b100d7823 */ /* 0x000fe2000000080d */
[----:B------:R-:W-:Y:S02]  /*0280*/  SHF.L.U32 R19, R18, 0x17, RZ ;  /* 0x0000001712137819 */ /* 0x000fe400000006ff */
[----:B------:R-:W-:Y:S01]  /*0290*/  FFMA R17, R14, 1.925963033500011079e-08, R17 ;  /* 0x32a570600e117823 */ /* 0x000fe20000000011 */
[----:B------:R-:W-:Y:S01]  /*02a0*/  FFMA R13, R16, 1.925963033500011079e-08, R13 ;  /* 0x32a57060100d7823 */ /* 0x000fe2000000000d */
[----:B------:R-:W-:-:S02]  /*02b0*/  IMAD.MOV.U32 R14, RZ, RZ, R11 ;  /* 0x000000ffff0e7224 */ /* 0x000fc400078e000b */
[----:B------:R-:W0:Y:S08]  /*02c0*/  MUFU.EX2 R12, R17 ;  /* 0x00000011000c7308 */ /* 0x000e300000000800 */
[----:B------:R-:W1:Y:S01]  /*02d0*/  MUFU.EX2 R13, R13 ;  /* 0x0000000d000d7308 */ /* 0x000e620000000800 */
[----:B0-----:R-:W-:-:S04]  /*02e0*/  FMUL R15, R15, R12 ;  /* 0x0000000c0f0f7220 */ /* 0x001fc80000400000 */
[----:B------:R-:W-:-:S04]  /*02f0*/  FMUL R10, R10, R15 ;  /* 0x0000000f0a0a7220 */ /* 0x000fc80000400000 */
[----:B-1----:R-:W-:-:S07]  /*0300*/  FFMA R10, R19, R13, R10 ;  /* 0x0000000d130a7223 */ /* 0x002fce000000000a */
.L_x_3:
[----:B------:R-:W-:Y:S05]  /*0310*/  BSYNC.RECONVERGENT B1 ;  /* 0x0000000000017941 */ /* 0x000fea0003800200 */
.L_x_2:
[----:B------:R-:W-:Y:S05]  /*0320*/  @!P1 BRA `(.L_x_4) ;  /* 0xfffffffc007c9947 */ /* 0x000fea000383ffff */
.L_x_1:
[----:B------:R-:W-:Y:S05]  /*0330*/  BSYNC.RECONVERGENT B0 ;  /* 0x0000000000007941 */ /* 0x000fea0003800200 */
.L_x_0:
[----:B------:R-:W1:Y:S01]  /*0340*/  S2R R4, SR_CgaCtaId ;  /* 0x0000000000047919 */ /* 0x000e620000008800 */
[C---:B------:R-:W-:Y:S01]  /*0350*/  ISETP.GT.U32.AND P2, PT, R2.reuse, 0xf, PT ;  /* 0x0000000f0200780c */ /* 0x040fe20003f44070 */
[----:B------:R-:W-:Y:S01]  /*0360*/  BSSY.RECONVERGENT B0, `(.L_x_5) ;  /* 0x0000023000007945 */ /* 0x000fe20003800200 */
[----:B0-----:R-:W-:Y:S01]  /*0370*/  MOV R9, 0x400 ;  /* 0x0000040000097802 */ /* 0x001fe20000000f00 */
[----:B------:R0:W3:Y:S01]  /*0380*/  SHFL.DOWN PT, R12, R14, 0x10, 0x1f ;  /* 0x0a001f000e0c7f89 */ /* 0x0000e200000e0000 */
[C---:B------:R-:W-:Y:S02]  /*0390*/  ISETP.GT.U32.AND P3, PT, R2.reuse, 0x7, PT ;  /* 0x000000070200780c */ /* 0x040fe40003f64070 */
[C---:B------:R-:W-:Y:S02]  /*03a0*/  ISETP.GT.U32.AND P4, PT, R2.reuse, 0x3, PT ;  /* 0x000000030200780c */ /* 0x040fe40003f84070 */
[C---:B------:R-:W-:Y:S02]  /*03b0*/  ISETP.GT.U32.AND P5, PT, R2.reuse, 0x1, PT ;  /* 0x000000010200780c */ /* 0x040fe40003fa4070 */
[----:B------:R-:W-:-:S02]  /*03c0*/  ISETP.NE.AND P0, PT, R2, RZ, PT ;  /* 0x000000ff0200720c */ /* 0x000fc40003f05270 */
[----:B------:R-:W-:Y:S02]  /*03d0*/  MOV R8, R14 ;  /* 0x0000000e00087202 */ /* 0x000fe40000000f00 */
[----:B-1----:R-:W-:Y:S02]  /*03e0*/  LEA R9, R4, R9, 0x18 ;  /* 0x0000000904097211 */ /* 0x002fe400078ec0ff */
[----:B------:R0:W1:Y:S01]  /*03f0*/  SHFL.DOWN PT, R4, R10, 0x10, 0x1f ;  /* 0x0a001f000a047f89 */ /* 0x00006200000e0000 */
[----:B---3--:R-:W-:Y:S06]  /*0400*/  @P2 BRA `(.L_x_6) ;  /* 0x0000000000602947 */ /* 0x008fec0003800000 */
[----:B------:R-:W-:Y:S01]  /*0410*/  HFMA2 R15, -RZ, RZ, 0.96630859375, -0.0022525787353515625 ;  /* 0x3bbb989dff0f7431 */ /* 0x000fe200000001ff */
[----:B------:R-:W-:Y:S02]  /*0420*/  FMNMX R11, R12, R8, !PT ;  /* 0x000000080c0b7209 */ /* 0x000fe40007800000 */
[----:B------:R-:W-:-:S03]  /*0430*/  MOV R16, 0x437c0000 ;  /* 0x437c000000107802 */ /* 0x000fc60000000f00 */
[----:B------:R-:W-:Y:S01]  /*0440*/  FADD R12, R12, -R11 ;  /* 0x8000000b0c0c7221 */ /* 0x000fe20000000000 */
[----:B------:R-:W-:-:S03]  /*0450*/  FADD R6, -R11, R8 ;  /* 0x000000080b067221 */ /* 0x000fc60000000100 */
[-C--:B------:R-:W-:Y:S01]  /*0460*/  FFMA.SAT R13, R12, R15.reuse, 0.5 ;  /* 0x3f0000000c0d7423 */ /* 0x080fe2000000200f */
[----:B------:R-:W-:-:S03]  /*0470*/  FFMA.SAT R8, R6, R15, 0.5 ;  /* 0x3f00000006087423 */ /* 0x000fc6000000200f */
[-C--:B0-----:R-:W-:Y:S01]  /*0480*/  FFMA.RM R14, R13, R16.reuse, 12582913 ;  /* 0x4b4000010d0e7423 */ /* 0x081fe20000004010 */
[----:B------:R-:W-:-:S03]  /*0490*/  FFMA.RM R8, R8, R16, 12582913 ;  /* 0x4b40000108087423 */ /* 0x000fc60000004010 */
[C---:B------:R-:W-:Y:S01]  /*04a0*/  FADD R13, R14.reuse, -12583039 ;  /* 0xcb40007f0e0d7421 */ /* 0x040fe20000000000 */
[----:B------:R-:W-:-:S03]  /*04b0*/  IMAD.SHL.U32 R14, R14, 0x800000, RZ ;  /* 0x008000000e0e7824 */ /* 0x000fc600078e00ff */
[----:B------:R-:W-:Y:S01]  /*04c0*/  FFMA R15, R12, 1.4426950216293334961, -R13 ;  /* 0x3fb8aa3b0c0f7823 */ /* 0x000fe2000000080d */
[C---:B------:R-:W-:Y:S01]  /*04d0*/  FADD R13, R8.reuse, -12583039 ;  /* 0xcb40007f080d7421 */ /* 0x040fe20000000000 */
[----:B------:R-:W-:Y:S02]  /*04e0*/  SHF.L.U32 R8, R8, 0x17, RZ ;  /* 0x0000001708087819 */ /* 0x000fe400000006ff */
[----:B------:R-:W-:Y:S01]  /*04f0*/  FFMA R12, R12, 1.925963033500011079e-08, R15 ;  /* 0x32a570600c0c7823 */ /* 0x000fe2000000000f */
[----:B------:R-:W-:-:S03]  /*0500*/  FFMA R13, R6, 1.4426950216293334961, -R13 ;  /* 0x3fb8aa3b060d7823 */ /* 0x000fc6000000080d */
[----:B------:R-:W0:Y:S01]  /*0510*/  MUFU.EX2 R15, R12 ;  /* 0x0000000c000f7308 */ /* 0x000e220000000800 */
[----:B------:R-:W-:-:S07]  /*0520*/  FFMA R13, R6, 1.925963033500011079e-08, R13 ;  /* 0x32a57060060d7823 */ /* 0x000fce000000000d */
[----:B------:R-:W3:Y:S01]  /*0530*/  MUFU.EX2 R13, R13 ;  /* 0x0000000d000d7308 */ /* 0x000ee20000000800 */
[----:B0-----:R-:W-:-:S04]  /*0540*/  FMUL R17, R14, R15 ;  /* 0x0000000f0e117220 */ /* 0x001fc80000400000 */
[----:B-1----:R-:W-:Y:S01]  /*0550*/  FMUL R4, R4, R17 ;  /* 0x0000001104047220 */ /* 0x002fe20000400000 */
[----:B---3--:R-:W-:Y:S01]  /*0560*/  FMUL R15, R8, R13 ;  /* 0x0000000d080f7220 */ /* 0x008fe20000400000 */
[----:B------:R-:W-:-:S03]  /*0570*/  MOV R8, R11 ;  /* 0x0000000b00087202 */ /* 0x000fc60000000f00 */
[----:B------:R-:W-:-:S07]  /*0580*/  FFMA R10, R15, R10, R4 ;  /* 0x0000000a0f0a7223 */ /* 0x000fce0000000004 */
.L_x_6:
[----:B------:R-:W-:Y:S05]  /*0590*/  BSYNC.RECONVERGENT B0 ;  /* 0x0000000000007941 */ /* 0x000fea0003800200 */
.L_x_5:
[----:B------:R3:W4:Y:S01]  /*05a0*/  SHFL.DOWN PT, R12, R8, 0x8, 0x1f ;  /* 0x09001f00080c7f89 */ /* 0x00072200000e0000 */
[----:B------:R-:W-:Y:S03]  /*05b0*/  BSSY.RECONVERGENT B0, `(.L_x_7) ;  /* 0x000001b000007945 */ /* 0x000fe60003800200 */
[----:B-1----:R3:W1:Y:S01]  /*05c0*/  SHFL.DOWN PT, R4, R10, 0x8, 0x1f ;  /* 0x09001f000a047f89 */ /* 0x00266200000e0000 */
[----:B------:R-:W-:Y:S05]  /*05d0*/  @P3 BRA `(.L_x_8) ;  /* 0x0000000000603947 */ /* 0x000fea0003800000 */
[----:B------:R-:W-:Y:S01]  /*05e0*/  HFMA2 R15, -RZ, RZ, 0.96630859375, -0.0022525787353515625 ;  /* 0x3bbb989dff0f7431 */ /* 0x000fe200000001ff */
[----:B----4-:R-:W-:Y:S01]  /*05f0*/  FMNMX R11, R12, R8, !PT ;  /* 0x000000080c0b7209 */ /* 0x010fe20007800000 */
[----:B------:R-:W-:-:S04]  /*0600*/  IMAD.MOV.U32 R16, RZ, RZ, 0x437c0000 ;  /* 0x437c0000ff107424 */ /* 0x000fc800078e00ff */
[----:B------:R-:W-:Y:S01]  /*0610*/  FADD R12, R12, -R11 ;  /* 0x8000000b0c0c7221 */ /* 0x000fe20000000000 */
[----:B------:R-:W-:-:S03]  /*0620*/  FADD R6, -R11, R8 ;  /* 0x000000080b067221 */ /* 0x000fc60000000100 */
[-C--:B------:R-:W-:Y:S01]  /*0630*/  FFMA.SAT R13, R12, R15.reuse, 0.5 ;  /* 0x3f0000000c0d7423 */ /* 0x080fe2000000200f */
[----:B---3--:R-:W-:-:S03]  /*0640*/  FFMA.SAT R8, R6, R15, 0.5 ;  /* 0x3f00000006087423 */ /* 0x008fc6000000200f */
[-C--:B0-----:R-:W-:Y:S01]  /*0650*/  FFMA.RM R14, R13, R16.reuse, 12582913 ;  /* 0x4b4000010d0e7423 */ /* 0x081fe20000004010 */
[----:B------:R-:W-:-:S03]  /*0660*/  FFMA.RM R8, R8, R16, 12582913 ;  /* 0x4b40000108087423 */ /* 0x000fc60000004010 */
[C---:B------:R-:W-:Y:S01]  /*0670*/  FADD R13, R14.reuse, -12583039 ;  /* 0xcb40007f0e0d7421 */ /* 0x040fe20000000000 */
[----:B------:R-:W-:-:S03]  /*0680*/  SHF.L.U32 R14, R14, 0x17, RZ ;  /* 0x000000170e0e7819 */ /* 0x000fc600000006ff */
        /* <DEDUP_REMOVED lines=13> */
.L_x_8:
[----:B------:R-:W-:Y:S05]  /*0760*/  BSYNC.RECONVERGENT B0 ;  /* 0x0000000000007941 */ /* 0x000fea0003800200 */
.L_x_7:
[----:B0-----:R0:W0:Y:S01]  /*0770*/  SHFL.DOWN PT, R14, R8, 0x4, 0x1f ;  /* 0x08801f00080e7f89 */ /* 0x00102200000e0000 */
[----:B------:R-:W-:Y:S01]  /*0780*/  BSSY.RECONVERGENT B0, `(.L_x_9) ;  /* 0x000001d000007945 */ /* 0x000fe20003800200 */
[----:B--2---:R-:W-:Y:S02]  /*0790*/  SHF.R.U32.HI R11, RZ, 0x5, R5 ;  /* 0x00000005ff0b7819 */ /* 0x004fe40000011605 */
[----:B------:R2:W0:Y:S01]  /*07a0*/  SHFL.DOWN PT, R6, R10, 0x4, 0x1f ;  /* 0x08801f000a067f89 */ /* 0x00042200000e0000 */
[----:B-1----:R-:W-:Y:S01]  /*07b0*/  SHF.R.U32.HI R4, RZ, 0x3, R0 ;  /* 0x00000003ff047819 */ /* 0x002fe20000011600 */
[----:B------:R-:W-:Y:S06]  /*07c0*/  @P4 BRA `(.L_x_10) ;  /* 0x0000000000604947 */ /* 0x000fec0003800000 */
[----:B------:R-:W-:Y:S01]  /*07d0*/  HFMA2 R15, -RZ, RZ, 0.96630859375, -0.0022525787353515625 ;  /* 0x3bbb989dff0f7431 */ /* 0x000fe200000001ff */
[----:B0-----:R-:W-:Y:S01]  /*07e0*/  FMNMX R13, R14, R8, !PT ;  /* 0x000000080e0d7209 */ /* 0x001fe20007800000 */
[----:B------:R-:W-:-:S04]  /*07f0*/  IMAD.MOV.U32 R17, RZ, RZ, 0x437c0000 ;  /* 0x437c0000ff117424 */ /* 0x000fc800078e00ff */
[----:B------:R-:W-:Y:S01]  /*0800*/  FADD R14, R14, -R13 ;  /* 0x8000000d0e0e7221 */ /* 0x000fe20000000000 */
[----:B---3--:R-:W-:-:S03]  /*0810*/  FADD R8, -R13, R8 ;  /* 0x000000080d087221 */ /* 0x008fc60000000100 */
[----:B----4-:R-:W-:-:S04]  /*0820*/  FFMA.SAT R12, R14, R15, 0.5 ;  /* 0x3f0000000e0c7423 */ /* 0x010fc8000000200f */
[----:B------:R-:W-:Y:S01]  /*0830*/  FFMA.RM R16, R12, R17, 12582913 ;  /* 0x4b4000010c107423 */ /* 0x000fe20000004011 */
[----:B------:R-:W-:-:S03]  /*0840*/  FFMA.SAT R12, R8, R15, 0.5 ;  /* 0x3f000000080c7423 */ /* 0x000fc6000000200f */
[----:B------:R-:W-:Y:S01]  /*0850*/  FADD R15, R16, -12583039 ;  /* 0xcb40007f100f7421 */ /* 0x000fe20000000000 */
[----:B------:R-:W-:Y:S01]  /*0860*/  FFMA.RM R12, R12, R17, 12582913 ;  /* 0x4b4000010c0c7423 */ /* 0x000fe20000004011 */
[----:B------:R-:W-:Y:S02]  /*0870*/  SHF.L.U32 R16, R16, 0x17, RZ ;  /* 0x0000001710107819 */ /* 0x000fe400000006ff */
[----:B------:R-:W-:Y:S01]  /*0880*/  FFMA R17, R14, 1.4426950216293334961, -R15 ;  /* 0x3fb8aa3b0e117823 */ /* 0x000fe2000000080f */
[C---:B------:R-:W-:Y:S01]  /*0890*/  FADD R15, R12.reuse, -12583039 ;  /* 0xcb40007f0c0f7421 */ /* 0x040fe20000000000 */
[----:B------:R-:W-:Y:S02]  /*08a0*/  SHF.L.U32 R12, R12, 0x17, RZ ;  /* 0x000000170c0c7819 */ /* 0x000fe400000006ff */
[----:B------:R-:W-:Y:S01]  /*08b0*/  FFMA R14, R14, 1.925963033500011079e-08, R17 ;  /* 0x32a570600e0e7823 */ /* 0x000fe20000000011 */
[----:B------:R-:W-:-:S03]  /*08c0*/  FFMA R15, R8, 1.4426950216293334961, -R15 ;  /* 0x3fb8aa3b080f7823 */ /* 0x000fc6000000080f */
[----:B------:R-:W0:Y:S01]  /*08d0*/  MUFU.EX2 R17, R14 ;  /* 0x0000000e00117308 */ /* 0x000e220000000800 */
[----:B------:R-:W-:Y:S01]  /*08e0*/  FFMA R15, R8, 1.925963033500011079e-08, R15 ;  /* 0x32a57060080f7823 */ /* 0x000fe2000000000f */
[----:B------:R-:W-:-:S06]  /*08f0*/  MOV R8, R13 ;  /* 0x0000000d00087202 */ /* 0x000fcc0000000f00 */
[----:B------:R-:W1:Y:S01]  /*0900*/  MUFU.EX2 R15, R15 ;  /* 0x0000000f000f7308 */ /* 0x000e620000000800 */
[----:B0-----:R-:W-:-:S04]  /*0910*/  FMUL R19, R16, R17 ;  /* 0x0000001110137220 */ /* 0x001fc80000400000 */
[----:B------:R-:W-:Y:S01]  /*0920*/  FMUL R6, R6, R19 ;  /* 0x0000001306067220 */ /* 0x000fe20000400000 */
[----:B-1----:R-:W-:-:S04]  /*0930*/  FMUL R17, R12, R15 ;  /* 0x0000000f0c117220 */ /* 0x002fc80000400000 */
[----:B--2---:R-:W-:-:S07]  /*0940*/  FFMA R10, R17, R10, R6 ;  /* 0x0000000a110a7223 */ /* 0x004fce0000000006 */
.L_x_10:
[----:B------:R-:W-:Y:S05]  /*0950*/  BSYNC.RECONVERGENT B0 ;  /* 0x0000000000007941 */ /* 0x000fea0003800200 */
.L_x_9:
[----:B0-----:R0:W1:Y:S01]  /*0960*/  SHFL.DOWN PT, R14, R8, 0x2, 0x1f ;  /* 0x08401f00080e7f89 */ /* 0x00106200000e0000 */
[----:B------:R-:W-:Y:S01]  /*0970*/  BSSY.RECONVERGENT B0, `(.L_x_11) ;  /* 0x000001d000007945 */ /* 0x000fe20003800200 */
[----:B------:R-:W-:Y:S02]  /*0980*/  LOP3.LUT R4, R4, 0x7c, RZ, 0xc0, !PT ;  /* 0x0000007c04047812 */ /* 0x000fe400078ec0ff */
[----:B------:R0:W0:Y:S01]  /*0990*/  SHFL.DOWN PT, R6, R10, 0x2, 0x1f ;  /* 0x08401f000a067f89 */ /* 0x00002200000e0000 */
[----:B------:R-:W-:Y:S01]  /*09a0*/  LEA R13, R11, R9, 0x2 ;  /* 0x000000090b0d7211 */ /* 0x000fe200078e10ff */
[----:B------:R-:W-:Y:S06]  /*09b0*/  @P5 BRA `(.L_x_12) ;  /* 0x0000000000605947 */ /* 0x000fec0003800000 */
[C---:B-1----:R-:W-:Y:S01]  /*09c0*/  FMNMX R15, R14.reuse, R8, !PT ;  /* 0x000000080e0f7209 */ /* 0x042fe20007800000 */
[----:B------:R-:W-:Y:S02]  /*09d0*/  HFMA2 R19, -RZ, RZ, 3.7421875, 0 ;  /* 0x437c0000ff137431 */ /* 0x000fe400000001ff */
[----:B------:R-:W-:Y:S02]  /*09e0*/  IMAD.MOV.U32 R17, RZ, RZ, 0x3bbb989d ;  /* 0x3bbb989dff117424 */ /* 0x000fe400078e00ff */
[----:B------:R-:W-:Y:S01]  /*09f0*/  FADD R14, R14, -R15 ;  /* 0x8000000f0e0e7221 */ /* 0x000fe20000000000 */
[----:B0--3--:R-:W-:-:S03]  /*0a00*/  FADD R8, -R15, R8 ;  /* 0x000000080f087221 */ /* 0x009fc60000000100 */
        /* <DEDUP_REMOVED lines=19> */
.L_x_12:
[----:B------:R-:W-:Y:S05]  /*0b40*/  BSYNC.RECONVERGENT B0 ;  /* 0x0000000000007941 */ /* 0x000fea0003800200 */
.L_x_11:
[----:B------:R-:W-:Y:S01]  /*0b50*/  IMAD.IADD R15, R9, 0x1, R4 ;  /* 0x00000001090f7824 */ /* 0x000fe200078e0204 */
[----:B------:R-:W-:Y:S01]  /*0b60*/  IADD3 R17, PT, PT, R13, R4, RZ ;  /* 0x000000040d117210 */ /* 0x000fe20007ffe0ff */
[----:B----4-:R4:W0:Y:S01]  /*0b70*/  SHFL.DOWN PT, R12, R8, 0x1, 0x1f ;  /* 0x08201f00080c7f89 */ /* 0x01082200000e0000 */
[----:B------:R-:W-:Y:S03]  /*0b80*/  BSSY.RECONVERGENT B0, `(.L_x_13) ;  /* 0x000001b000007945 */ /* 0x000fe60003800200 */
[----:B------:R4:W0:Y:S01]  /*0b90*/  SHFL.DOWN PT, R4, R10, 0x1, 0x1f ;  /* 0x08201f000a047f89 */ /* 0x00082200000e0000 */
[----:B------:R-:W-:Y:S05]  /*0ba0*/  @P0 BRA `(.L_x_14) ;  /* 0x0000000000600947 */ /* 0x000fea0003800000 */
[----:B------:R-:W-:Y:S01]  /*0bb0*/  HFMA2 R21, -RZ, RZ, 0.96630859375, -0.0022525787353515625 ;  /* 0x3bbb989dff157431 */ /* 0x000fe200000001ff */
[----:B0-----:R-:W-:Y:S02]  /*0bc0*/  FMNMX R19, R12, R8, !PT ;  /* 0x000000080c137209 */ /* 0x001fe40007800000 */
[----:B------:R-:W-:-:S03]  /*0bd0*/  MOV R23, 0x437c0000 ;  /* 0x437c000000177802 */ /* 0x000fc60000000f00 */
[----:B------:R-:W-:Y:S01]  /*0be0*/  FADD R12, R12, -R19 ;  /* 0x800000130c0c7221 */ /* 0x000fe20000000000 */
[----:B------:R-:W-:-:S03]  /*0bf0*/  FADD R6, -R19, R8 ;  /* 0x0000000813067221 */ /* 0x000fc60000000100 */
[-C--:B-1----:R-:W-:Y:S01]  /*0c00*/  FFMA.SAT R14, R12, R21.reuse, 0.5 ;  /* 0x3f0000000c0e7423 */ /* 0x082fe20000002015 */
[----:B---34-:R-:W-:-:S03]  /*0c10*/  FFMA.SAT R8, R6, R21, 0.5 ;  /* 0x3f00000006087423 */ /* 0x018fc60000002015 */
[-C--:B------:R-:W-:Y:S01]  /*0c20*/  FFMA.RM R14, R14, R23.reuse, 12582913 ;  /* 0x4b4000010e0e7423 */ /* 0x080fe20000004017 */
[----:B------:R-:W-:-:S03]  /*0c30*/  FFMA.RM R8, R8, R23, 12582913 ;  /* 0x4b40000108087423 */ /* 0x000fc60000004017 */
[C---:B------:R-:W-:Y:S01]  /*0c40*/  FADD R21, R14.reuse, -12583039 ;  /* 0xcb40007f0e157421 */ /* 0x040fe20000000000 */
[----:B------:R-:W-:-:S03]  /*0c50*/  SHF.L.U32 R14, R14, 0x17, RZ ;  /* 0x000000170e0e7819 */ /* 0x000fc600000006ff */
[----:B------:R-:W-:Y:S01]  /*0c60*/  FFMA R23, R12, 1.4426950216293334961, -R21 ;  /* 0x3fb8aa3b0c177823 */ /* 0x000fe20000000815 */
[C---:B------:R-:W-:Y:S01]  /*0c70*/  FADD R21, R8.reuse, -12583039 ;  /* 0xcb40007f08157421 */ /* 0x040fe20000000000 */
[----:B------:R-:W-:Y:S02]  /*0c80*/  IMAD.SHL.U32 R8, R8, 0x800000, RZ ;  /* 0x0080000008087824 */ /* 0x000fe400078e00ff */
[----:B------:R-:W-:Y:S01]  /*0c90*/  FFMA R12, R12, 1.925963033500011079e-08, R23 ;  /* 0x32a570600c0c7823 */ /* 0x000fe20000000017 */
[----:B------:R-:W-:-:S03]  /*0ca0*/  FFMA R21, R6, 1.4426950216293334961, -R21 ;  /* 0x3fb8aa3b06157823 */ /* 0x000fc60000000815 */
[----:B------:R-:W0:Y:S01]  /*0cb0*/  MUFU.EX2 R23, R12 ;  /* 0x0000000c00177308 */ /* 0x000e220000000800 */
[----:B------:R-:W-:-:S07]  /*0cc0*/  FFMA R21, R6, 1.925963033500011079e-08, R21 ;  /* 0x32a5706006157823 */ /* 0x000fce0000000015 */
[----:B------:R-:W1:Y:S01]  /*0cd0*/  MUFU.EX2 R21, R21 ;  /* 0x0000001500157308 */ /* 0x000e620000000800 */
[----:B0-----:R-:W-:-:S04]  /*0ce0*/  FMUL R25, R14, R23 ;  /* 0x000000170e197220 */ /* 0x001fc80000400000 */
[----:B------:R-:W-:Y:S01]  /*0cf0*/  FMUL R4, R4, R25 ;  /* 0x0000001904047220 */ /* 0x000fe20000400000 */
[----:B-1----:R-:W-:Y:S01]  /*0d00*/  FMUL R23, R8, R21 ;  /* 0x0000001508177220 */ /* 0x002fe20000400000 */
[----:B------:R-:W-:-:S03]  /*0d10*/  MOV R8, R19 ;  /* 0x0000001300087202 */ /* 0x000fc60000000f00 */
[----:B--2---:R-:W-:-:S07]  /*0d20*/  FFMA R10, R23, R10, R4 ;  /* 0x0000000a170a7223 */ /* 0x004fce0000000004 */
.L_x_14:
[----:B------:R-:W-:Y:S05]  /*0d30*/  BSYNC.RECONVERGENT B0 ;  /* 0x0000000000007941 */ /* 0x000fea0003800200 */
.L_x_13:
[----:B------:R-:W-:Y:S01]  /*0d40*/  ISETP.GT.U32.AND P6, PT, R0, 0x1f, PT ;  /* 0x0000001f0000780c */ /* 0x000fe20003fc4070 */
[----:B------:R1:W-:Y:S01]  /*0d50*/  @!P0 STS [R15], R8 ;  /* 0x000000080f008388 */ /* 0x0003e20000000800 */
[----:B------:R-:W-:Y:S02]  /*0d60*/  PLOP3.LUT P1, PT, PT, PT, PT, 0x8, 0x80 ;  /* 0x000000000080781c */ /* 0x000fe40003f2e170 */
[C---:B0-----:R-:W-:Y:S01]  /*0d70*/  LEA R6, R2.reuse, R9, 0x2 ;  /* 0x0000000902067211 */ /* 0x041fe200078e10ff */
[----:B------:R0:W-:Y:S01]  /*0d80*/  @!P0 STS [R17], R10 ;  /* 0x0000000a11008388 */ /* 0x0001e20000000800 */
[----:B------:R-:W-:Y:S01]  /*0d90*/  LEA R4, R2, R13, 0x2 ;  /* 0x0000000d02047211 */ /* 0x000fe200078e10ff */
[----:B------:R-:W-:Y:S06]  /*0da0*/  BAR.SYNC.DEFER_BLOCKING 0x0 ;  /* 0x0000000000007b1d */ /* 0x000fec0000010000 */
[----:B-1----:R-:W-:Y:S05]  /*0db0*/  @P6 BRA `(.L_x_15) ;  /* 0x0000000800a06947 */ /* 0x002fea0003800000 */
[----:B------:R-:W-:Y:S01]  /*0dc0*/  ISETP.GE.U32.AND P6, PT, R2, R11, PT ;  /* 0x0000000b0200720c */ /* 0x000fe20003fc6070 */
[----:B------:R-:W-:Y:S02]  /*0dd0*/  HFMA2 R19, -RZ, RZ, -10824, -13904 ;  /* 0xf149f2caff137431 */ /* 0x000fe400000001ff */
[----:B0-----:R-:W-:Y:S01]  /*0de0*/  IMAD.MOV.U32 R17, RZ, RZ, RZ ;  /* 0x000000ffff117224 */ /* 0x001fe200078e00ff */
[----:B------:R-:W-:-:S09]  /*0df0*/  UMOV UR6, 0xffffffff ;  /* 0xffffffff00067882 */ /* 0x000fd20000000000 */
[----:B------:R0:W1:Y:S04]  /*0e00*/  @!P6 LDS R19, [R6] ;  /* 0x000000000613e984 */ /* 0x0000680000000800 */
[----:B------:R0:W0:Y:S01]  /*0e10*/  @!P6 LDS R17, [R4] ;  /* 0x000000000411e984 */ /* 0x0000220000000800 */
[----:B------:R-:W-:Y:S05]  /*0e20*/  BRA.DIV UR6, `(.L_x_16) ;  /* 0x00000022061c7947 */ /* 0x000fea000b800000 */
[----:B-1----:R1:W1:Y:S04]  /*0e30*/  SHFL.DOWN PT, R15, R19, 0x10, 0x1f ;  /* 0x0a001f00130f7f89 */ /* 0x00226800000e0000 */
[----:B0-234-:R0:W2:Y:S02]  /*0e40*/  SHFL.DOWN PT, R10, R17, 0x10, 0x1f ;  /* 0x0a001f00110a7f89 */ /* 0x01d0a400000e0000 */
.L_x_58:
[----:B------:R-:W-:Y:S04]  /*0e50*/  BSSY.RECONVERGENT B0, `(.L_x_17) ;  /* 0x000001a000007945 */ /* 0x000fe80003800200 */
[----:B------:R-:W-:Y:S05]  /*0e60*/  @P2 BRA `(.L_x_18) ;  /* 0x0000000000602947 */ /* 0x000fea0003800000 */
[----:B------:R-:W-:Y:S01]  /*0e70*/  HFMA2 R21, -RZ, RZ, 0.96630859375, -0.0022525787353515625 ;  /* 0x3bbb989dff157431 */ /* 0x000fe200000001ff */
[----:B-1----:R-:W-:Y:S02]  /*0e80*/  FMNMX R8, R19, R15, !PT ;  /* 0x0000000f13087209 */ /* 0x002fe40007800000 */
[----:B------:R-:W-:-:S03]  /*0e90*/  MOV R18, 0x437c0000 ;  /* 0x437c000000127802 */ /* 0x000fc60000000f00 */
[--C-:B------:R-:W-:Y:S01]  /*0ea0*/  FADD R14, R15, -R8.reuse ;  /* 0x800000080f0e7221 */ /* 0x100fe20000000000 */
[----:B------:R-:W-:-:S03]  /*0eb0*/  FADD R12, R19, -R8 ;  /* 0x80000008130c7221 */ /* 0x000fc60000000000 */
[----:B------:R-:W-:-:S04]  /*0ec0*/  FFMA.SAT R13, R14, R21, 0.5 ;  /* 0x3f0000000e0d7423 */ /* 0x000fc80000002015 */
[----:B------:R-:W-:Y:S01]  /*0ed0*/  FFMA.RM R16, R13, R18, 12582913 ;  /* 0x4b4000010d107423 */ /* 0x000fe20000004012 */
[----:B------:R-:W-:-:S03]  /*0ee0*/  FFMA.SAT R13, R12, R21, 0.5 ;  /* 0x3f0000000c0d7423 */ /* 0x000fc60000002015 */
[C---:B------:R-:W-:Y:S01]  /*0ef0*/  FADD R15, R16.reuse, -12583039 ;  /* 0xcb40007f100f7421 */ /* 0x040fe20000000000 */
[----:B------:R-:W-:Y:S01]  /*0f00*/  FFMA.RM R13, R13, R18, 12582913 ;  /* 0x4b4000010d0d7423 */ /* 0x000fe20000004012 */
[----:B------:R-:W-:Y:S02]  /*0f10*/  SHF.L.U32 R16, R16, 0x17, RZ ;  /* 0x0000001710107819 */ /* 0x000fe400000006ff */
[C---:B------:R-:W-:Y:S01]  /*0f20*/  FFMA R19, R14.reuse, 1.4426950216293334961, -R15 ;  /* 0x3fb8aa3b0e137823 */ /* 0x040fe2000000080f */
[C---:B------:R-:W-:Y:S01]  /*0f30*/  FADD R15, R13.reuse, -12583039 ;  /* 0xcb40007f0d0f7421 */ /* 0x040fe20000000000 */
[----:B------:R-:W-:Y:S02]  /*0f40*/  SHF.L.U32 R13, R13, 0x17, RZ ;  /* 0x000000170d0d7819 */ /* 0x000fe400000006ff */
[----:B------:R-:W-:Y:S01]  /*0f50*/  FFMA R14, R14, 1.925963033500011079e-08, R19 ;  /* 0x32a570600e0e7823 */ /* 0x000fe20000000013 */
[----:B------:R-:W-:-:S03]  /*0f60*/  FFMA R15, R12, 1.4426950216293334961, -R15 ;  /* 0x3fb8aa3b0c0f7823 */ /* 0x000fc6000000080f */
[----:B------:R-:W1:Y:S01]  /*0f70*/  MUFU.EX2 R19, R14 ;  /* 0x0000000e00137308 */ /* 0x000e620000000800 */
[----:B------:R-:W-:-:S07]  /*0f80*/  FFMA R15, R12, 1.925963033500011079e-08, R15 ;  /* 0x32a570600c0f7823 */ /* 0x000fce000000000f */
[----:B------:R-:W3:Y:S01]  /*0f90*/  MUFU.EX2 R12, R15 ;  /* 0x0000000f000c7308 */ /* 0x000ee20000000800 */
[----:B-1----:R-:W-:-:S04]  /*0fa0*/  FMUL R19, R16, R19 ;  /* 0x0000001310137220 */ /* 0x002fc80000400000 */
[----:B--2---:R-:W-:Y:S01]  /*0fb0*/  FMUL R10, R10, R19 ;  /* 0x000000130a0a7220 */ /* 0x004fe20000400000 */
[----:B------:R-:W-:Y:S02]  /*0fc0*/  IMAD.MOV.U32 R19, RZ, RZ, R8 ;  /* 0x000000ffff137224 */ /* 0x000fe400078e0008 */
[----:B---3--:R-:W-:-:S04]  /*0fd0*/  FMUL R12, R13, R12 ;  /* 0x0000000c0d0c7220 */ /* 0x008fc80000400000 */
[----:B0-----:R-:W-:-:S07]  /*0fe0*/  FFMA R17, R17, R12, R10 ;  /* 0x0000000c11117223 */ /* 0x001fce000000000a */
.L_x_18:
[----:B------:R-:W-:Y:S05]  /*0ff0*/  BSYNC.RECONVERGENT B0 ;  /* 0x0000000000007941 */ /* 0x000fea0003800200 */
.L_x_17:
[----:B------:R-:W-:-:S03]  /*1000*/  UMOV UR6, 0xffffffff ;  /* 0xffffffff00067882 */ /* 0x000fc60000000000 */
[----:B------:R-:W-:Y:S05]  /*1010*/  BRA.DIV UR6, `(.L_x_19) ;  /* 0x0000001e06d87947 */ /* 0x000fea000b800000 */
[----:B-1----:R1:W3:Y:S04]  /*1020*/  SHFL.DOWN PT, R15, R19, 0x8, 0x1f ;  /* 0x09001f00130f7f89 */ /* 0x0022e800000e0000 */
[----:B--2---:R1:W2:Y:S02]  /*1030*/  SHFL.DOWN PT, R10, R17, 0x8, 0x1f ;  /* 0x09001f00110a7f89 */ /* 0x0042a400000e0000 */
.L_x_62:
[----:B------:R-:W-:Y:S04]  /*1040*/  BSSY.RECONVERGENT B0, `(.L_x_20) ;  /* 0x000001a000007945 */ /* 0x000fe80003800200 */
[----:B------:R-:W-:Y:S05]  /*1050*/  @P3 BRA `(.L_x_21) ;  /* 0x0000000000603947 */ /* 0x000fea0003800000 */
[----:B------:R-:W-:Y:S01]  /*1060*/  HFMA2 R21, -RZ, RZ, 0.96630859375, -0.0022525787353515625 ;  /* 0x3bbb989dff157431 */ /* 0x000fe200000001ff */
[----:B---3--:R-:W-:Y:S02]  /*1070*/  FMNMX R8, R19, R15, !PT ;  /* 0x0000000f13087209 */ /* 0x008fe40007800000 */
        /* <DEDUP_REMOVED lines=9> */
[C---:B-1----:R-:W-:Y:S01]  /*1110*/  FFMA R19, R14.reuse, 1.4426950216293334961, -R15 ;  /* 0x3fb8aa3b0e137823 */ /* 0x042fe2000000080f */
        /* <DEDUP_REMOVED lines=12> */
.L_x_21:
[----:B------:R-:W-:Y:S05]  /*11e0*/  BSYNC.RECONVERGENT B0 ;  /* 0x0000000000007941 */ /* 0x000fea0003800200 */
.L_x_20:
[----:B------:R-:W-:-:S03]  /*11f0*/  UMOV UR6, 0xffffffff ;  /* 0xffffffff00067882 */ /* 0x000fc60000000000 */
[----:B------:R-:W-:Y:S05]  /*1200*/  BRA.DIV UR6, `(.L_x_22) ;  /* 0x0000001e06a87947 */ /* 0x000fea000b800000 */
[----:B---3--:R3:W4:Y:S04]  /*1210*/  SHFL.DOWN PT, R15, R19, 0x4, 0x1f ;  /* 0x08801f00130f7f89 */ /* 0x00872800000e0000 */
[----:B--2---:R3:W2:Y:S02]  /*1220*/  SHFL.DOWN PT, R10, R17, 0x4, 0x1f ;  /* 0x08801f00110a7f89 */ /* 0x0046a400000e0000 */
.L_x_66:
[----:B------:R-:W-:Y:S04]  /*1230*/  BSSY.RECONVERGENT B0, `(.L_x_23) ;  /* 0x000001a000007945 */ /* 0x000fe80003800200 */
[----:B------:R-:W-:Y:S05]  /*1240*/  @P4 BRA `(.L_x_24) ;  /* 0x0000000000604947 */ /* 0x000fea0003800000 */
[----:B------:R-:W-:Y:S01]  /*1250*/  HFMA2 R21, -RZ, RZ, 0.96630859375, -0.0022525787353515625 ;  /* 0x3bbb989dff157431 */ /* 0x000fe200000001ff */
[----:B----4-:R-:W-:Y:S02]  /*1260*/  FMNMX R8, R19, R15, !PT ;  /* 0x0000000f13087209 */ /* 0x010fe40007800000 */
        /* <DEDUP_REMOVED lines=9> */
[C---:B-1-3--:R-:W-:Y:S01]  /*1300*/  FFMA R19, R14.reuse, 1.4426950216293334961, -R15 ;  /* 0x3fb8aa3b0e137823 */ /* 0x04afe2000000080f */
        /* <DEDUP_REMOVED lines=12> */
.L_x_24:
[----:B------:R-:W-:Y:S05]  /*13d0*/  BSYNC.RECONVERGENT B0 ;  /* 0x0000000000007941 */ /* 0x000fea0003800200 */
.L_x_23:
[----:B------:R-:W-:-:S03]  /*13e0*/  UMOV UR6, 0xffffffff ;  /* 0xffffffff00067882 */ /* 0x000fc60000000000 */
[----:B------:R-:W-:Y:S05]  /*13f0*/  BRA.DIV UR6, `(.L_x_25) ;  /* 0x0000001e06787947 */ /* 0x000fea000b800000 */
[----:B----4-:R4:W0:Y:S04]  /*1400*/  SHFL.DOWN PT, R15, R19, 0x2, 0x1f ;  /* 0x08401f00130f7f89 */ /* 0x01082800000e0000 */
[----:B--2---:R4:W2:Y:S02]  /*1410*/  SHFL.DOWN PT, R10, R17, 0x2, 0x1f ;  /* 0x08401f00110a7f89 */ /* 0x0048a400000e0000 */
.L_x_70:
[----:B------:R-:W-:Y:S04]  /*1420*/  BSSY.RECONVERGENT B0, `(.L_x_26) ;  /* 0x000001a000007945 */ /* 0x000fe80003800200 */
[----:B------:R-:W-:Y:S05]  /*1430*/  @P5 BRA `(.L_x_27) ;  /* 0x0000000000605947 */ /* 0x000fea0003800000 */
[----:B------:R-:W-:Y:S01]  /*1440*/  HFMA2 R21, -RZ, RZ, 0.96630859375, -0.0022525787353515625 ;  /* 0x3bbb989dff157431 */ /* 0x000fe200000001ff */
[----:B0-----:R-:W-:Y:S02]  /*1450*/  FMNMX R8, R19, R15, !PT ;  /* 0x0000000f13087209 */ /* 0x001fe40007800000 */
        /* <DEDUP_REMOVED lines=9> */
[C---:B-1-34-:R-:W-:Y:S01]  /*14f0*/  FFMA R19, R14.reuse, 1.4426950216293334961, -R15 ;  /* 0x3fb8aa3b0e137823 */ /* 0x05afe2000000080f */
[C---:B------:R-:W-:Y:S01]  /*1500*/  FADD R15, R13.reuse, -12583039 ;  /* 0xcb40007f0d0f7421 */ /* 0x040fe20000000000 */
[----:B------:R-:W-:Y:S02]  /*1510*/  SHF.L.U32 R13, R13, 0x17, RZ ;  /* 0x000000170d0d7819 */ /* 0x000fe400000006ff */
[----:B------:R-:W-:Y:S01]  /*1520*/  FFMA R14, R14, 1.925963033500011079e-08, R19 ;  /* 0x32a570600e0e7823 */ /* 0x000fe20000000013 */
[----:B------:R-:W-:-:S03]  /*1530*/  FFMA R15, R12, 1.4426950216293334961, -R15 ;  /* 0x3fb8aa3b0c0f7823 */ /* 0x000fc6000000080f */
[----:B------:R-:W0:Y:S01]  /*1540*/  MUFU.EX2 R19, R14 ;  /* 0x0000000e00137308 */ /* 0x000e220000000800 */
[----:B------:R-:W-:-:S07]  /*1550*/  FFMA R15, R12, 1.925963033500011079e-08, R15 ;  /* 0x32a570600c0f7823 */ /* 0x000fce000000000f */
[----:B------:R-:W1:Y:S01]  /*1560*/  MUFU.EX2 R12, R15 ;  /* 0x0000000f000c7308 */ /* 0x000e620000000800 */
[----:B0-----:R-:W-:-:S04]  /*1570*/  FMUL R19, R16, R19 ;  /* 0x0000001310137220 */ /* 0x001fc80000400000 */
[----:B--2---:R-:W-:Y:S01]  /*1580*/  FMUL R10, R10, R19 ;  /* 0x000000130a0a7220 */ /* 0x004fe20000400000 */
[----:B------:R-:W-:Y:S02]  /*1590*/  IMAD.MOV.U32 R19, RZ, RZ, R8 ;  /* 0x000000ffff137224 */ /* 0x000fe400078e0008 */
[----:B-1----:R-:W-:-:S04]  /*15a0*/  FMUL R12, R13, R12 ;  /* 0x0000000c0d0c7220 */ /* 0x002fc80000400000 */
[----:B------:R-:W-:-:S07]  /*15b0*/  FFMA R17, R17, R12, R10 ;  /* 0x0000000c11117223 */ /* 0x000fce000000000a */
.L_x_27:
[----:B------:R-:W-:Y:S05]  /*15c0*/  BSYNC.RECONVERGENT B0 ;  /* 0x0000000000007941 */ /* 0x000fea0003800200 */
.L_x_26:
[----:B------:R-:W-:-:S03]  /*15d0*/  UMOV UR6, 0xffffffff ;  /* 0xffffffff00067882 */ /* 0x000fc60000000000 */
[----:B------:R-:W-:Y:S05]  /*15e0*/  BRA.DIV UR6, `(.L_x_28) ;  /* 0x0000001e06487947 */ /* 0x000fea000b800000 */
[----:B------:R0:W0:Y:S04]  /*15f0*/  SHFL.DOWN PT, R16, R19, 0x1, 0x1f ;  /* 0x08201f0013107f89 */ /* 0x00002800000e0000 */
[----:B------:R0:W0:Y:S02]  /*1600*/  SHFL.DOWN PT, R8, R17, 0x1, 0x1f ;  /* 0x08201f0011087f89 */ /* 0x00002400000e0000 */
.L_x_74:
[----:B------:R-:W5:Y:S01]  /*1610*/  LDC.64 R12, c[0x0][0x390] ;  /* 0x0000e400ff0c7b82 */ /* 0x000f620000000a00 */
[----:B------:R-:W-:Y:S01]  /*1620*/  ISETP.NE.AND P2, PT, R0, RZ, PT ;  /* 0x000000ff0000720c */ /* 0x000fe20003f45270 */
[----:B------:R-:W-:Y:S06]  /*1630*/  BSSY.RECONVERGENT B0, `(.L_x_29) ;  /* 0x000001d000007945 */ /* 0x000fec0003800200 */
[----:B0-----:R-:W0:Y:S06]  /*1640*/  LDC.64 R14, c[0x0][0x398] ;  /* 0x0000e600ff0e7b82 */ /* 0x001e2c0000000a00 */
[----:B-----5:R-:W-:-:S04]  /*1650*/  @!P2 IMAD.WIDE.U32 R12, R3, 0x4, R12 ;  /* 0x00000004030ca825 */ /* 0x020fc800078e000c */
[----:B0-----:R-:W-:Y:S01]  /*1660*/  @!P2 IMAD.WIDE.U32 R14, R3, 0x4, R14 ;  /* 0x00000004030ea825 */ /* 0x001fe200078e000e */
[----:B------:R-:W-:Y:S06]  /*1670*/  @P0 BRA `(.L_x_30) ;  /* 0x0000000000600947 */ /* 0x000fec0003800000 */
[----:B------:R-:W-:Y:S01]  /*1680*/  HFMA2 R21, -RZ, RZ, 0.96630859375, -0.0022525787353515625 ;  /* 0x3bbb989dff157431 */ /* 0x000fe200000001ff */
[----:B--2---:R-:W-:Y:S02]  /*1690*/  FMNMX R10, R19, R16, !PT ;  /* 0x00000010130a7209 */ /* 0x004fe40007800000 */
[----:B------:R-:W-:-:S03]  /*16a0*/  MOV R22, 0x437c0000 ;  /* 0x437c000000167802 */ /* 0x000fc60000000f00 */
[--C-:B------:R-:W-:Y:S01]  /*16b0*/  FADD R20, R16, -R10.reuse ;  /* 0x8000000a10147221 */ /* 0x100fe20000000000 */
[----:B------:R-:W-:-:S03]  /*16c0*/  FADD R18, R19, -R10 ;  /* 0x8000000a13127221 */ /* 0x000fc60000000000 */
[-C--:B------:R-:W-:Y:S01]  /*16d0*/  FFMA.SAT R16, R20, R21.reuse, 0.5 ;  /* 0x3f00000014107423 */ /* 0x080fe20000002015 */
[----:B-1-34-:R-:W-:-:S03]  /*16e0*/  FFMA.SAT R19, R18, R21, 0.5 ;  /* 0x3f00000012137423 */ /* 0x01afc60000002015 */
[-C--:B------:R-:W-:Y:S01]  /*16f0*/  FFMA.RM R16, R16, R22.reuse, 12582913 ;  /* 0x4b40000110107423 */ /* 0x080fe20000004016 */
[----:B------:R-:W-:-:S03]  /*1700*/  FFMA.RM R19, R19, R22, 12582913 ;  /* 0x4b40000113137423 */ /* 0x000fc60000004016 */
[C---:B------:R-:W-:Y:S01]  /*1710*/  FADD R21, R16.reuse, -12583039 ;  /* 0xcb40007f10157421 */ /* 0x040fe20000000000 */
[----:B------:R-:W-:-:S03]  /*1720*/  SHF.L.U32 R16, R16, 0x17, RZ ;  /* 0x0000001710107819 */ /* 0x000fc600000006ff */
[C---:B------:R-:W-:Y:S01]  /*1730*/  FFMA R23, R20.reuse, 1.4426950216293334961, -R21 ;  /* 0x3fb8aa3b14177823 */ /* 0x040fe20000000815 */
[C---:B------:R-:W-:Y:S01]  /*1740*/  FADD R21, R19.reuse, -12583039 ;  /* 0xcb40007f13157421 */ /* 0x040fe20000000000 */
[----:B------:R-:W-:Y:S02]  /*1750*/  SHF.L.U32 R19, R19, 0x17, RZ ;  /* 0x0000001713137819 */ /* 0x000fe400000006ff */
[----:B------:R-:W-:Y:S01]  /*1760*/  FFMA R23, R20, 1.925963033500011079e-08, R23 ;  /* 0x32a5706014177823 */ /* 0x000fe20000000017 */
[----:B------:R-:W-:-:S04]  /*1770*/  FFMA R21, R18, 1.4426950216293334961, -R21 ;  /* 0x3fb8aa3b12157823 */ /* 0x000fc80000000815 */
[----:B------:R-:W-:Y:S01]  /*1780*/  FFMA R21, R18, 1.925963033500011079e-08, R21 ;  /* 0x32a5706012157823 */ /* 0x000fe20000000015 */
[----:B------:R-:W0:Y:S08]  /*1790*/  MUFU.EX2 R23, R23 ;  /* 0x0000001700177308 */ /* 0x000e300000000800 */
[----:B------:R-:W1:Y:S01]  /*17a0*/  MUFU.EX2 R18, R21 ;  /* 0x0000001500127308 */ /* 0x000e620000000800 */
[----:B0-----:R-:W-:-:S04]  /*17b0*/  FMUL R25, R16, R23 ;  /* 0x0000001710197220 */ /* 0x001fc80000400000 */
[----:B------:R-:W-:Y:S01]  /*17c0*/  FMUL R8, R8, R25 ;  /* 0x0000001908087220 */ /* 0x000fe20000400000 */
[----:B-1----:R-:W-:Y:S01]  /*17d0*/  FMUL R18, R19, R18 ;  /* 0x0000001213127220 */ /* 0x002fe20000400000 */
[----:B------:R-:W-:-:S03]  /*17e0*/  IMAD.MOV.U32 R19, RZ, RZ, R10 ;  /* 0x000000ffff137224 */ /* 0x000fc600078e000a */
[----:B------:R-:W-:-:S07]  /*17f0*/  FFMA R17, R17, R18, R8 ;  /* 0x0000001211117223 */ /* 0x000fce0000000008 */
.L_x_30:
[----:B------:R-:W-:Y:S05]  /*1800*/  BSYNC.RECONVERGENT B0 ;  /* 0x0000000000007941 */ /* 0x000fea0003800200 */
.L_x_29:
[----:B------:R0:W-:Y:S01]  /*1810*/  @!P2 STG.E desc[UR4][R12.64], R19 ;  /* 0x000000130c00a986 */ /* 0x0001e2000c101904 */
[----:B------:R-:W-:-:S03]  /*1820*/  @!P2 PLOP3.LUT P1, PT, PT, PT, PT, 0x80, 0x8 ;  /* 0x000000000008a81c */ /* 0x000fc60003f2f070 */
[----:B------:R0:W-:Y:S10]  /*1830*/  @!P2 STG.E desc[UR4][R14.64], R17 ;  /* 0x000000110e00a986 */ /* 0x0001f4000c101904 */
.L_x_15:
[----:B------:R-:W-:Y:S05]  /*1840*/  WARPSYNC.ALL ;  /* 0x0000000000007948 */ /* 0x000fea0003800000 */
[----:B------:R-:W-:Y:S01]  /*1850*/  BAR.SYNC.DEFER_BLOCKING 0x0 ;  /* 0x0000000000007b1d */ /* 0x000fe20000010000 */
[----:B------:R-:W-:-:S05]  /*1860*/  ISETP.NE.AND P2, PT, R3, RZ, PT ;  /* 0x000000ff0300720c */ /* 0x000fca0003f45270 */
[----:B------:R5:W-:Y:S08]  /*1870*/  MEMBAR.SC.CTA ;  /* 0x0000000000007992 */ /* 0x000bf00000000000 */
[----:B-----5:R-:W-:Y:S05]  /*1880*/  @P2 BRA `(.L_x_31) ;  /* 0x0000001000902947 */ /* 0x020fea0003800000 */
[----:B------:R-:W5:Y:S01]  /*1890*/  LDCU UR6, c[0x0][0x370] ;  /* 0x00006e00ff0677ac */ /* 0x000f620008000800 */
[----:B------:R-:W-:Y:S01]  /*18a0*/  BSSY.RECONVERGENT B0, `(.L_x_32) ;  /* 0x0000048000007945 */ /* 0x000fe20003800200 */
[----:B0-234-:R-:W-:Y:S01]  /*18b0*/  HFMA2 R10, -RZ, RZ, -10824, -13904 ;  /* 0xf149f2caff0a7431 */ /* 0x01dfe200000001ff */
[----:B-----5:R-:W-:-:S13]  /*18c0*/  ISETP.GE.U32.AND P2, PT, R0, UR6, PT ;  /* 0x0000000600007c0c */ /* 0x020fda000bf46070 */
[----:B------:R-:W-:Y:S05]  /*18d0*/  @P2 BRA `(.L_x_33) ;  /* 0x0000000400102947 */ /* 0x000fea0003800000 */
[----:B------:R-:W0:Y:S01]  /*18e0*/  I2F.U32.RP R14, R5 ;  /* 0x00000005000e7306 */ /* 0x000e220000209000 */
[----:B------:R-:W-:Y:S01]  /*18f0*/  IADD3 R8, PT, PT, R0, R5, RZ ;  /* 0x0000000500087210 */ /* 0x000fe20007ffe0ff */
[----:B------:R-:W-:Y:S01]  /*1900*/  BSSY.RECONVERGENT B1, `(.L_x_34) ;  /* 0x000002b000017945 */ /* 0x000fe20003800200 */
[----:B------:R-:W-:Y:S02]  /*1910*/  ISETP.NE.U32.AND P4, PT, R5, RZ, PT ;  /* 0x000000ff0500720c */ /* 0x000fe40003f85070 */
[C---:B------:R-:W-:Y:S02]  /*1920*/  ISETP.GE.U32.AND P2, PT, R8.reuse, UR6, PT ;  /* 0x0000000608007c0c */ /* 0x040fe4000bf46070 */
[----:B------:R-:W-:Y:S01]  /*1930*/  VIMNMX.U32 R15, PT, PT, R8, UR6, !PT ;  /* 0x00000006080f7c48 */ /* 0x000fe2000ffe0000 */
[----:B0-----:R-:W0:Y:S02]  /*1940*/  MUFU.RCP R14, R14 ;  /* 0x0000000e000e7308 */ /* 0x001e240000001000 */
[----:B0-----:R-:W-:-:S06]  /*1950*/  IADD3 R12, PT, PT, R14, 0xffffffe, RZ ;  /* 0x0ffffffe0e0c7810 */ /* 0x001fcc0007ffe0ff */
[----:B------:R0:W2:Y:S02]  /*1960*/  F2I.FTZ.U32.TRUNC.NTZ R13, R12 ;  /* 0x0000000c000d7305 */ /* 0x0000a4000021f000 */
[----:B0-----:R-:W-:Y:S01]  /*1970*/  IMAD.MOV.U32 R12, RZ, RZ, RZ ;  /* 0x000000ffff0c7224 */ /* 0x001fe200078e00ff */
[----:B--2---:R-:W-:-:S05]  /*1980*/  IADD3 R10, PT, PT, RZ, -R13, RZ ;  /* 0x8000000dff0a7210 */ /* 0x004fca0007ffe0ff */
[----:B-1----:R-:W-:Y:S01]  /*1990*/  IMAD R17, R10, R5, RZ ;  /* 0x000000050a117224 */ /* 0x002fe200078e02ff */
[----:B------:R-:W-:-:S03]  /*19a0*/  SEL R10, RZ, 0x1, P2 ;  /* 0x00000001ff0a7807 */ /* 0x000fc60001000000 */
[----:B------:R-:W-:Y:S01]  /*19b0*/  IMAD.HI.U32 R13, R13, R17, R12 ;  /* 0x000000110d0d7227 */ /* 0x000fe200078e000c */
[----:B------:R-:W-:-:S05]  /*19c0*/  IADD3 R8, PT, PT, R15, -R8, -R10 ;  /* 0x800000080f087210 */ /* 0x000fca0007ffe80a */
[----:B------:R-:W-:-:S05]  /*19d0*/  IMAD.HI.U32 R13, R13, R8, RZ ;  /* 0x000000080d0d7227 */ /* 0x000fca00078e00ff */
[----:B------:R-:W-:-:S05]  /*19e0*/  IADD3 R12, PT, PT, -R13, RZ, RZ ;  /* 0x000000ff0d0c7210 */ /* 0x000fca0007ffe1ff */
[----:B------:R-:W-:-:S05]  /*19f0*/  IMAD R8, R5, R12, R8 ;  /* 0x0000000c05087224 */ /* 0x000fca00078e0208 */
[----:B------:R-:W-:-:S13]  /*1a00*/  ISETP.GE.U32.AND P2, PT, R8, R5, PT ;  /* 0x000000050800720c */ /* 0x000fda0003f46070 */
[-C--:B------:R-:W-:Y:S02]  /*1a10*/  @P2 IADD3 R8, PT, PT, R8, -R5.reuse, RZ ;  /* 0x8000000508082210 */ /* 0x080fe40007ffe0ff */
[----:B------:R-:W-:Y:S02]  /*1a20*/  @P2 IADD3 R13, PT, PT, R13, 0x1, RZ ;  /* 0x000000010d0d2810 */ /* 0x000fe40007ffe0ff */
[----:B------:R-:W-:-:S13]  /*1a30*/  ISETP.GE.U32.AND P3, PT, R8, R5, PT ;  /* 0x000000050800720c */ /* 0x000fda0003f66070 */
[----:B------:R-:W-:Y:S02]  /*1a40*/  @P3 IADD3 R13, PT, PT, R13, 0x1, RZ ;  /* 0x000000010d0d3810 */ /* 0x000fe40007ffe0ff */
[----:B------:R-:W-:-:S05]  /*1a50*/  @!P4 LOP3.LUT R13, RZ, R5, RZ, 0x33, !PT ;  /* 0x00000005ff0dc212 */ /* 0x000fca00078e33ff */
[----:B------:R-:W-:Y:S01]  /*1a60*/  IMAD.IADD R14, R10, 0x1, R13 ;  /* 0x000000010a0e7824 */ /* 0x000fe200078e020d */
[----:B------:R-:W-:-:S04]  /*1a70*/  MOV R10, 0xf149f2ca ;  /* 0xf149f2ca000a7802 */ /* 0x000fc80000000f00 */
[C---:B------:R-:W-:Y:S02]  /*1a80*/  LOP3.LUT R8, R14.reuse, 0x3, RZ, 0xc0, !PT ;  /* 0x000000030e087812 */ /* 0x040fe400078ec0ff */
[----:B------:R-:W-:Y:S02]  /*1a90*/  ISETP.GE.U32.AND P3, PT, R14, 0x3, PT ;  /* 0x000000030e00780c */ /* 0x000fe40003f66070 */
[----:B------:R-:W-:Y:S02]  /*1aa0*/  ISETP.NE.AND P2, PT, R8, 0x3, PT ;  /* 0x000000030800780c */ /* 0x000fe40003f45270 */
[----:B------:R-:W-:-:S11]  /*1ab0*/  MOV R8, R0 ;  /* 0x0000000000087202 */ /* 0x000fd60000000f00 */
[----:B------:R-:W-:Y:S05]  /*1ac0*/  @!P2 BRA `(.L_x_35) ;  /* 0x000000000038a947 */ /* 0x000fea0003800000 */
[----:B------:R-:W0:Y:S01]  /*1ad0*/  LDC.64 R12, c[0x0][0x390] ;  /* 0x0000e400ff0c7b82 */ /* 0x000e220000000a00 */
[----:B------:R-:W-:Y:S02]  /*1ae0*/  IADD3 R8, PT, PT, R14, 0x1, RZ ;  /* 0x000000010e087810 */ /* 0x000fe40007ffe0ff */
[----:B------:R-:W-:Y:S02]  /*1af0*/  MOV R10, 0xf149f2ca ;  /* 0xf149f2ca000a7802 */ /* 0x000fe40000000f00 */
[----:B------:R-:W-:Y:S01]  /*1b00*/  LOP3.LUT R14, R8, 0x3, RZ, 0xc0, !PT ;  /* 0x00000003080e7812 */ /* 0x000fe200078ec0ff */
[----:B------:R-:W-:-:S03]  /*1b10*/  IMAD.MOV.U32 R8, RZ, RZ, R0 ;  /* 0x000000ffff087224 */ /* 0x000fc600078e0000 */
[----:B------:R-:W-:Y:S01]  /*1b20*/  IADD3 R14, PT, PT, -R14, RZ, RZ ;  /* 0x000000ff0e0e7210 */ /* 0x000fe20007ffe1ff */
[----:B0-----:R-:W-:-:S07]  /*1b30*/  IMAD.WIDE.U32 R12, R0, 0x4, R12 ;  /* 0x00000004000c7825 */ /* 0x001fce00078e000c */
.L_x_36:
[----:B------:R0:W2:Y:S01]  /*1b40*/  LDG.E R15, desc[UR4][R12.64] ;  /* 0x000000040c0f7981 */ /* 0x0000a2000c1e1900 */
[----:B------:R-:W-:Y:S02]  /*1b50*/  IADD3 R14, PT, PT, R14, 0x1, RZ ;  /* 0x000000010e0e7810 */ /* 0x000fe40007ffe0ff */
[C---:B------:R-:W-:Y:S02]  /*1b60*/  IADD3 R8, PT, PT, R5.reuse, R8, RZ ;  /* 0x0000000805087210 */ /* 0x040fe40007ffe0ff */
[----:B------:R-:W-:Y:S01]  /*1b70*/  ISETP.NE.AND P2, PT, R14, RZ, PT ;  /* 0x000000ff0e00720c */ /* 0x000fe20003f45270 */
[----:B0-----:R-:W-:Y:S01]  /*1b80*/  IMAD.WIDE.U32 R12, R5, 0x4, R12 ;  /* 0x00000004050c7825 */ /* 0x001fe200078e000c */
[----:B--2---:R-:W-:-:S11]  /*1b90*/  FMNMX R10, R15, R10, !PT ;  /* 0x0000000a0f0a7209 */ /* 0x004fd60007800000 */
[----:B------:R-:W-:Y:S05]  /*1ba0*/  @P2 BRA `(.L_x_36) ;  /* 0xfffffffc00e42947 */ /* 0x000fea000383ffff */
.L_x_35:
[----:B------:R-:W-:Y:S05]  /*1bb0*/  BSYNC.RECONVERGENT B1 ;  /* 0x0000000000017941 */ /* 0x000fea0003800200 */
.L_x_34:
[----:B------:R-:W-:Y:S05]  /*1bc0*/  @!P3 BRA `(.L_x_33) ;  /* 0x000000000054b947 */ /* 0x000fea0003800000 */
[----:B------:R-:W0:Y:S01]  /*1bd0*/  LDC.64 R12, c[0x0][0x390] ;  /* 0x0000e400ff0c7b82 */ /* 0x000e220000000a00 */
[C---:B------:R-:W-:Y:S01]  /*1be0*/  LEA R22, R5.reuse, R8, 0x1 ;  /* 0x0000000805167211 */ /* 0x040fe200078e08ff */
[----:B------:R-:W-:Y:S02]  /*1bf0*/  IMAD R23, R5, 0x3, R8 ;  /* 0x0000000305177824 */ /* 0x000fe400078e0208 */
[----:B------:R-:W-:-:S07]  /*1c00*/  IMAD.IADD R24, R8, 0x1, R5 ;  /* 0x0000000108187824 */ /* 0x000fce00078e0205 */
.L_x_37:
[----:B0-----:R-:W-:-:S04]  /*1c10*/  IMAD.WIDE.U32 R16, R8, 0x4, R12 ;  /* 0x0000000408107825 */ /* 0x001fc800078e000c */
[--C-:B------:R-:W-:Y:S02]  /*1c20*/  IMAD.WIDE.U32 R18, R24, 0x4, R12.reuse ;  /* 0x0000000418127825 */ /* 0x100fe400078e000c */
[----:B------:R-:W2:Y:S02]  /*1c30*/  LDG.E R17, desc[UR4][R16.64] ;  /* 0x0000000410117981 */ /* 0x000ea4000c1e1900 */
[--C-:B------:R-:W-:Y:S02]  /*1c40*/  IMAD.WIDE.U32 R14, R22, 0x4, R12.reuse ;  /* 0x00000004160e7825 */ /* 0x100fe400078e000c */
[----:B------:R-:W2:Y:S02]  /*1c50*/  LDG.E R18, desc[UR4][R18.64] ;  /* 0x0000000412127981 */ /* 0x000ea4000c1e1900 */
[----:B------:R-:W-:Y:S02]  /*1c60*/  IMAD.WIDE.U32 R20, R23, 0x4, R12 ;  /* 0x0000000417147825 */ /* 0x000fe400078e000c */
[----:B------:R-:W3:Y:S04]  /*1c70*/  LDG.E R15, desc[UR4][R14.64] ;  /* 0x000000040e0f7981 */ /* 0x000ee8000c1e1900 */
[----:B------:R-:W3:Y:S01]  /*1c80*/  LDG.E R20, desc[UR4][R20.64] ;  /* 0x0000000414147981 */ /* 0x000ee2000c1e1900 */
[----:B------:R-:W-:-:S04]  /*1c90*/  IADD3 R8, PT, PT, R5, R8, R5 ;  /* 0x0000000805087210 */ /* 0x000fc80007ffe005 */
[----:B------:R-:W-:-:S04]  /*1ca0*/  IADD3 R8, PT, PT, R5, R8, R5 ;  /* 0x0000000805087210 */ /* 0x000fc80007ffe005 */
[----:B------:R-:W-:Y:S02]  /*1cb0*/  ISETP.GE.U32.AND P2, PT, R8, UR6, PT ;  /* 0x0000000608007c0c */ /* 0x000fe4000bf46070 */
[C---:B------:R-:W-:Y:S02]  /*1cc0*/  LEA R22, R5.reuse, R22, 0x2 ;  /* 0x0000001605167211 */ /* 0x040fe400078e10ff */
[C---:B------:R-:W-:Y:S02]  /*1cd0*/  LEA R23, R5.reuse, R23, 0x2 ;  /* 0x0000001705177211 */ /* 0x040fe400078e10ff */
[----:B------:R-:W-:Y:S02]  /*1ce0*/  LEA R24, R5, R24, 0x2 ;  /* 0x0000001805187211 */ /* 0x000fe400078e10ff */
[----:B--2---:R-:W-:-:S04]  /*1cf0*/  FMNMX3 R10, R10, R17, R18, !PT ;  /* 0x000000110a0a7276 */ /* 0x004fc80007800012 */
[----:B---3--:R-:W-:Y:S01]  /*1d00*/  FMNMX3 R10, R10, R15, R20, !PT ;  /* 0x0000000f0a0a7276 */ /* 0x008fe20007800014 */
[----:B------:R-:W-:Y:S06]  /*1d10*/  @!P2 BRA `(.L_x_37) ;  /* 0xfffffffc00bca947 */ /* 0x000fec000383ffff */
.L_x_33:
[----:B------:R-:W-:Y:S05]  /*1d20*/  BSYNC.RECONVERGENT B0 ;  /* 0x0000000000007941 */ /* 0x000fea0003800200 */
.L_x_32:
[----:B------:R-:W0:Y:S01]  /*1d30*/  SHFL.DOWN PT, R13, R10, 0x10, 0x1f ;  /* 0x0a001f000a0d7f89 */ /* 0x000e2200000e0000 */
[----:B------:R-:W-:Y:S01]  /*1d40*/  @!P0 SHF.R.U32.HI R14, RZ, 0x3, R0 ;  /* 0x00000003ff0e8819 */ /* 0x000fe20000011600 */
[----:B------:R-:W2:Y:S01]  /*1d50*/  LDCU.128 UR8, c[0x0][0x390] ;  /* 0x00007200ff0877ac */ /* 0x000ea20008000c00 */
[----:B------:R-:W-:Y:S02]  /*1d60*/  ISETP.GT.U32.AND P2, PT, R0, 0x1f, PT ;  /* 0x0000001f0000780c */ /* 0x000fe40003f44070 */
[----:B------:R-:W-:-:S04]  /*1d70*/  @!P0 LOP3.LUT R14, R14, 0x7c, RZ, 0xc0, !PT ;  /* 0x0000007c0e0e8812 */ /* 0x000fc800078ec0ff */
[----:B------:R-:W-:Y:S02]  /*1d80*/  @!P0 IADD3 R14, PT, PT, R9, R14, RZ ;  /* 0x0000000e090e8210 */ /* 0x000fe40007ffe0ff */
[----:B0-----:R-:W-:-:S05]  /*1d90*/  FMNMX R13, R13, R10, !PT ;  /* 0x0000000a0d0d7209 */ /* 0x001fca0007800000 */
[----:B------:R-:W0:Y:S02]  /*1da0*/  SHFL.DOWN PT, R8, R13, 0x8, 0x1f ;  /* 0x09001f000d087f89 */ /* 0x000e2400000e0000 */
[----:B0-----:R-:W-:-:S05]  /*1db0*/  FMNMX R8, R13, R8, !PT ;  /* 0x000000080d087209 */ /* 0x001fca0007800000 */
[----:B------:R-:W0:Y:S02]  /*1dc0*/  SHFL.DOWN PT, R15, R8, 0x4, 0x1f ;  /* 0x08801f00080f7f89 */ /* 0x000e2400000e0000 */
[----:B0-----:R-:W-:-:S05]  /*1dd0*/  FMNMX R15, R8, R15, !PT ;  /* 0x0000000f080f7209 */ /* 0x001fca0007800000 */
[----:B------:R-:W0:Y:S02]  /*1de0*/  SHFL.DOWN PT, R12, R15, 0x2, 0x1f ;  /* 0x08401f000f0c7f89 */ /* 0x000e2400000e0000 */
[----:B0-----:R-:W-:-:S05]  /*1df0*/  FMNMX R12, R15, R12, !PT ;  /* 0x0000000c0f0c7209 */ /* 0x001fca0007800000 */
[----:B-1----:R-:W0:Y:S02]  /*1e00*/  SHFL.DOWN PT, R17, R12, 0x1, 0x1f ;  /* 0x08201f000c117f89 */ /* 0x002e2400000e0000 */
[----:B0-----:R-:W-:-:S05]  /*1e10*/  FMNMX R17, R12, R17, !PT ;  /* 0x000000110c117209 */ /* 0x001fca0007800000 */
[----:B------:R0:W-:Y:S01]  /*1e20*/  @!P0 STS [R14], R17 ;  /* 0x000000110e008388 */ /* 0x0001e20000000800 */
[----:B------:R-:W-:Y:S06]  /*1e30*/  BAR.SYNC.DEFER_BLOCKING 0x0 ;  /* 0x0000000000007b1d */ /* 0x000fec0000010000 */
[----:B--2---:R-:W-:Y:S05]  /*1e40*/  @P2 BRA `(.L_x_38) ;  /* 0x00000000003c2947 */ /* 0x004fea0003800000 */
[----:B------:R-:W-:Y:S01]  /*1e50*/  ISETP.GE.U32.AND P2, PT, R2, R11, PT ;  /* 0x0000000b0200720c */ /* 0x000fe20003f46070 */
[----:B------:R-:W-:Y:S01]  /*1e60*/  IMAD.MOV.U32 R8, RZ, RZ, -0xeb60d36 ;  /* 0xf149f2caff087424 */ /* 0x000fe200078e00ff */
[----:B------:R-:W-:-:S11]  /*1e70*/  UMOV UR7, 0xffffffff ;  /* 0xffffffff00077882 */ /* 0x000fd60000000000 */
[----:B------:R1:W2:Y:S01]  /*1e80*/  @!P2 LDS R8, [R6] ;  /* 0x000000000608a984 */ /* 0x0002a20000000800 */
[----:B------:R-:W-:Y:S05]  /*1e90*/  BRA.DIV UR7, `(.L_x_39) ;  /* 0x0000001607687947 */ /* 0x000fea000b800000 */
[----:B--2---:R-:W2:Y:S02]  /*1ea0*/  SHFL.DOWN PT, R15, R8, 0x10, 0x1f ;  /* 0x0a001f00080f7f89 */ /* 0x004ea400000e0000 */
[----:B--2---:R-:W-:-:S05]  /*1eb0*/  FMNMX R15, R15, R8, !PT ;  /* 0x000000080f0f7209 */ /* 0x004fca0007800000 */
[----:B-1----:R-:W1:Y:S02]  /*1ec0*/  SHFL.DOWN PT, R6, R15, 0x8, 0x1f ;  /* 0x09001f000f067f89 */ /* 0x002e6400000e0000 */
[----:B-1----:R-:W-:-:S05]  /*1ed0*/  FMNMX R6, R15, R6, !PT ;  /* 0x000000060f067209 */ /* 0x002fca0007800000 */
[----:B0-----:R-:W0:Y:S02]  /*1ee0*/  SHFL.DOWN PT, R17, R6, 0x4, 0x1f ;  /* 0x08801f0006117f89 */ /* 0x001e2400000e0000 */
[----:B0-----:R-:W-:-:S05]  /*1ef0*/  FMNMX R17, R6, R17, !PT ;  /* 0x0000001106117209 */ /* 0x001fca0007800000 */
[----:B------:R-:W0:Y:S02]  /*1f00*/  SHFL.DOWN PT, R10, R17, 0x2, 0x1f ;  /* 0x08401f00110a7f89 */ /* 0x000e2400000e0000 */
[----:B0-----:R-:W-:-:S05]  /*1f10*/  FMNMX R10, R17, R10, !PT ;  /* 0x0000000a110a7209 */ /* 0x001fca0007800000 */
[----:B------:R0:W1:Y:S02]  /*1f20*/  SHFL.DOWN PT, R19, R10, 0x1, 0x1f ;  /* 0x08201f000a137f89 */ /* 0x00006400000e0000 */
.L_x_80:
[----:B-1----:R-:W-:-:S07]  /*1f30*/  FMNMX R17, R10, R19, !PT ;  /* 0x000000130a117209 */ /* 0x002fce0007800000 */
.L_x_38:
[----:B0-----:R-:W0:Y:S01]  /*1f40*/  LDC.64 R14, c[0x0][0x3a0] ;  /* 0x0000e800ff0e7b82 */ /* 0x001e220000000a00 */
[----:B------:R-:W-:Y:S01]  /*1f50*/  ISETP.GE.U32.AND P2, PT, R0, UR6, PT ;  /* 0x0000000600007c0c */ /* 0x000fe2000bf46070 */
[----:B------:R-:W-:Y:S05]  /*1f60*/  WARPSYNC.ALL ;  /* 0x0000000000007948 */ /* 0x000fea0003800000 */
[----:B------:R-:W-:Y:S01]  /*1f70*/  BSSY.RECONVERGENT B0, `(.L_x_40) ;  /* 0x000008a000007945 */ /* 0x000fe20003800200 */
[----:B------:R-:W-:Y:S01]  /*1f80*/  HFMA2 R22, -RZ, RZ, 0, 0 ;  /* 0x00000000ff167431 */ /* 0x000fe200000001ff */
[----:B0-----:R0:W-:Y:S01]  /*1f90*/  @P1 STG.E desc[UR4][R14.64], R17 ;  /* 0x000000110e001986 */ /* 0x0011e2000c101904 */
[----:B------:R-:W-:Y:S06]  /*1fa0*/  BAR.SYNC.DEFER_BLOCKING 0x0 ;  /* 0x0000000000007b1d */ /* 0x000fec0000010000 */
[----:B------:R-:W-:Y:S05]  /*1fb0*/  @P2 BRA `(.L_x_41) ;  /* 0x0000000800142947 */ /* 0x000fea0003800000 */
[----:B------:R1:W5:Y:S01]  /*1fc0*/  LDG.E R8, desc[UR4][R14.64] ;  /* 0x000000040e087981 */ /* 0x000362000c1e1900 */
[----:B------:R-:W2:Y:S01]  /*1fd0*/  I2F.U32.RP R16, R5 ;  /* 0x0000000500107306 */ /* 0x000ea20000209000 */
[----:B------:R-:W-:Y:S01]  /*1fe0*/  IADD3 R6, PT, PT, R0, R5, RZ ;  /* 0x0000000500067210 */ /* 0x000fe20007ffe0ff */
[----:B------:R-:W-:Y:S01]  /*1ff0*/  BSSY.RECONVERGENT B1, `(.L_x_42) ;  /* 0x000003a000017945 */ /* 0x000fe20003800200 */
[----:B------:R-:W-:Y:S02]  /*2000*/  ISETP.NE.U32.AND P4, PT, R5, RZ, PT ;  /* 0x000000ff0500720c */ /* 0x000fe40003f85070 */
[C---:B------:R-:W-:Y:S02]  /*2010*/  ISETP.GE.U32.AND P2, PT, R6.reuse, UR6, PT ;  /* 0x0000000606007c0c */ /* 0x040fe4000bf46070 */
[----:B0-----:R-:W-:Y:S02]  /*2020*/  VIMNMX.U32 R17, PT, PT, R6, UR6, !PT ;  /* 0x0000000606117c48 */ /* 0x001fe4000ffe0000 */
[----:B------:R-:W-:-:S02]  /*2030*/  MOV R22, RZ ;  /* 0x000000ff00167202 */ /* 0x000fc40000000f00 */
[----:B------:R-:W-:Y:S01]  /*2040*/  MOV R24, R0 ;  /* 0x0000000000187202 */ /* 0x000fe20000000f00 */
[----:B--2---:R-:W0:Y:S02]  /*2050*/  MUFU.RCP R16, R16 ;  /* 0x0000001000107308 */ /* 0x004e240000001000 */
[----:B0-----:R-:W-:-:S06]  /*2060*/  IADD3 R12, PT, PT, R16, 0xffffffe, RZ ;  /* 0x0ffffffe100c7810 */ /* 0x001fcc0007ffe0ff */
[----:B------:R0:W2:Y:S02]  /*2070*/  F2I.FTZ.U32.TRUNC.NTZ R13, R12 ;  /* 0x0000000c000d7305 */ /* 0x0000a4000021f000 */
[----:B0-----:R-:W-:Y:S01]  /*2080*/  IMAD.MOV.U32 R12, RZ, RZ, RZ ;  /* 0x000000ffff0c7224 */ /* 0x001fe200078e00ff */
[----:B--2---:R-:W-:-:S05]  /*2090*/  IADD3 R10, PT, PT, RZ, -R13, RZ ;  /* 0x8000000dff0a7210 */ /* 0x004fca0007ffe0ff */
[----:B------:R-:W-:Y:S01]  /*20a0*/  IMAD R19, R10, R5, RZ ;  /* 0x000000050a137224 */ /* 0x000fe200078e02ff */
        /* <DEDUP_REMOVED lines=12> */
[----:B------:R-:W-:-:S05]  /*2170*/  IMAD.IADD R6, R10, 0x1, R19 ;  /* 0x000000010a067824 */ /* 0x000fca00078e0213 */
[C---:B------:R-:W-:Y:S02]  /*2180*/  LOP3.LUT R10, R6.reuse, 0x3, RZ, 0xc0, !PT ;  /* 0x00000003060a7812 */ /* 0x040fe400078ec0ff */
[----:B------:R-:W-:Y:S02]  /*2190*/  ISETP.GE.U32.AND P3, PT, R6, 0x3, PT ;  /* 0x000000030600780c */ /* 0x000fe40003f66070 */
[----:B------:R-:W-:-:S13]  /*21a0*/  ISETP.NE.AND P2, PT, R10, 0x3, PT ;  /* 0x000000030a00780c */ /* 0x000fda0003f45270 */
[----:B-1----:R-:W-:Y:S05]  /*21b0*/  @!P2 BRA `(.L_x_43) ;  /* 0x000000000074a947 */ /* 0x002fea0003800000 */
[----:B------:R-:W-:Y:S01]  /*21c0*/  IADD3 R6, PT, PT, R6, 0x1, RZ ;  /* 0x0000000106067810 */ /* 0x000fe20007ffe0ff */
[----:B------:R-:W-:Y:S01]  /*21d0*/  IMAD.MOV.U32 R24, RZ, RZ, R0 ;  /* 0x000000ffff187224 */ /* 0x000fe200078e0000 */
[----:B------:R-:W-:Y:S01]  /*21e0*/  MOV R22, RZ ;  /* 0x000000ff00167202 */ /* 0x000fe20000000f00 */
[----:B------:R-:W-:Y:S01]  /*21f0*/  IMAD.WIDE.U32 R12, R0, 0x4, RZ ;  /* 0x00000004000c7825 */ /* 0x000fe200078e00ff */
[----:B------:R-:W-:-:S04]  /*2200*/  LOP3.LUT R6, R6, 0x3, RZ, 0xc0, !PT ;  /* 0x0000000306067812 */ /* 0x000fc800078ec0ff */
[----:B------:R-:W-:-:S07]  /*2210*/  IADD3 R6, PT, PT, -R6, RZ, RZ ;  /* 0x000000ff06067210 */ /* 0x000fce0007ffe1ff */
.L_x_44:
[----:B------:R-:W-:-:S04]  /*2220*/  IADD3 R16, P2, PT, R12, UR8, RZ ;  /* 0x000000080c107c10 */ /* 0x000fc8000ff5e0ff */
[----:B------:R-:W-:-:S06]  /*2230*/  IADD3.X R17, PT, PT, R13, UR9, RZ, P2, !PT ;  /* 0x000000090d117c10 */ /* 0x000fcc00097fe4ff */
[----:B------:R-:W2:Y:S01]  /*2240*/  LDG.E R17, desc[UR4][R16.64] ;  /* 0x0000000410117981 */ /* 0x000ea2000c1e1900 */
[----:B------:R-:W-:-:S04]  /*2250*/  IADD3 R14, P2, PT, R12, UR10, RZ ;  /* 0x0000000a0c0e7c10 */ /* 0x000fc8000ff5e0ff */
[----:B------:R-:W-:-:S06]  /*2260*/  IADD3.X R15, PT, PT, R13, UR11, RZ, P2, !PT ;  /* 0x0000000b0d0f7c10 */ /* 0x000fcc00097fe4ff */
[----:B------:R-:W3:Y:S01]  /*2270*/  LDG.E R15, desc[UR4][R14.64] ;  /* 0x000000040e0f7981 */ /* 0x000ee2000c1e1900 */
[----:B------:R-:W-:Y:S01]  /*2280*/  HFMA2 R19, -RZ, RZ, 0.96630859375, -0.0022525787353515625 ;  /* 0x3bbb989dff137431 */ /* 0x000fe200000001ff */
[----:B------:R-:W-:Y:S01]  /*2290*/  MOV R21, 0x437c0000 ;  /* 0x437c000000157802 */ /* 0x000fe20000000f00 */
[C---:B------:R-:W-:Y:S01]  /*22a0*/  IMAD.WIDE.U32 R12, R5.reuse, 0x4, R12 ;  /* 0x00000004050c7825 */ /* 0x040fe200078e000c */
[----:B------:R-:W-:Y:S02]  /*22b0*/  IADD3 R6, PT, PT, R6, 0x1, RZ ;  /* 0x0000000106067810 */ /* 0x000fe40007ffe0ff */
[----:B------:R-:W-:Y:S02]  /*22c0*/  IADD3 R24, PT, PT, R5, R24, RZ ;  /* 0x0000001805187210 */ /* 0x000fe40007ffe0ff */
[----:B------:R-:W-:Y:S01]  /*22d0*/  ISETP.NE.AND P2, PT, R6, RZ, PT ;  /* 0x000000ff0600720c */ /* 0x000fe20003f45270 */
[----:B--2--5:R-:W-:-:S04]  /*22e0*/  FADD R10, -R8, R17 ;  /* 0x00000011080a7221 */ /* 0x024fc80000000100 */
[----:B------:R-:W-:-:S04]  /*22f0*/  FFMA.SAT R18, R10, R19, 0.5 ;  /* 0x3f0000000a127423 */ /* 0x000fc80000002013 */
[----:B------:R-:W-:-:S04]  /*2300*/  FFMA.RM R18, R18, R21, 12582913 ;  /* 0x4b40000112127423 */ /* 0x000fc80000004015 */
[C---:B------:R-:W-:Y:S01]  /*2310*/  FADD R19, R18.reuse, -12583039 ;  /* 0xcb40007f12137421 */ /* 0x040fe20000000000 */
[----:B------:R-:W-:-:S03]  /*2320*/  IMAD.SHL.U32 R18, R18, 0x800000, RZ ;  /* 0x0080000012127824 */ /* 0x000fc600078e00ff */
[----:B------:R-:W-:-:S04]  /*2330*/  FFMA R19, R10, 1.4426950216293334961, -R19 ;  /* 0x3fb8aa3b0a137823 */ /* 0x000fc80000000813 */
[----:B------:R-:W-:-:S06]  /*2340*/  FFMA R19, R10, 1.925963033500011079e-08, R19 ;  /* 0x32a570600a137823 */ /* 0x000fcc0000000013 */
[----:B------:R-:W0:Y:S02]  /*2350*/  MUFU.EX2 R19, R19 ;  /* 0x0000001300137308 */ /* 0x000e240000000800 */
[----:B0-----:R-:W-:-:S04]  /*2360*/  FMUL R18, R18, R19 ;  /* 0x0000001312127220 */ /* 0x001fc80000400000 */
[----:B---3--:R-:W-:Y:S01]  /*2370*/  FFMA R22, R15, R18, R22 ;  /* 0x000000120f167223 */ /* 0x008fe20000000016 */
[----:B------:R-:W-:Y:S06]  /*2380*/  @P2 BRA `(.L_x_44) ;  /* 0xfffffffc00a42947 */ /* 0x000fec000383ffff */
.L_x_43:
[----:B------:R-:W-:Y:S05]  /*2390*/  BSYNC.RECONVERGENT B1 ;  /* 0x0000000000017941 */ /* 0x000fea0003800200 */
.L_x_42:
[----:B------:R-:W-:Y:S05]  /*23a0*/  @!P3 BRA `(.L_x_41) ;  /* 0x000000040018b947 */ /* 0x000fea0003800000 */
[----:B------:R-:W0:Y:S01]  /*23b0*/  LDC.64 R12, c[0x0][0x390] ;  /* 0x0000e400ff0c7b82 */ /* 0x000e220000000a00 */
[C---:B------:R-:W-:Y:S01]  /*23c0*/  LEA R10, R5.reuse, R24, 0x1 ;  /* 0x00000018050a7211 */ /* 0x040fe200078e08ff */
[----:B------:R-:W-:Y:S01]  /*23d0*/  IMAD R25, R5, 0x3, R24 ;  /* 0x0000000305197824 */ /* 0x000fe200078e0218 */
[----:B------:R-:W-:-:S05]  /*23e0*/  IADD3 R6, PT, PT, R24, R5, RZ ;  /* 0x0000000518067210 */ /* 0x000fca0007ffe0ff */
[----:B------:R-:W1:Y:S02]  /*23f0*/  LDC.64 R14, c[0x0][0x398] ;  /* 0x0000e600ff0e7b82 */ /* 0x000e640000000a00 */
.L_x_45:
[----:B0-----:R-:W-:-:S06]  /*2400*/  IMAD.WIDE.U32 R18, R24, 0x4, R12 ;  /* 0x0000000418127825 */ /* 0x001fcc00078e000c */
[----:B------:R-:W2:Y:S01]  /*2410*/  LDG.E R19, desc[UR4][R18.64] ;  /* 0x0000000412137981 */ /* 0x000ea2000c1e1900 */
[----:B------:R-:W-:-:S05]  /*2420*/  IMAD.WIDE.U32 R16, R6, 0x4, R12 ;  /* 0x0000000406107825 */ /* 0x000fca00078e000c */
[----:B------:R0:W3:Y:S01]  /*2430*/  LDG.E R29, desc[UR4][R16.64] ;  /* 0x00000004101d7981 */ /* 0x0000e2000c1e1900 */
[----:B-1----:R-:W-:-:S06]  /*2440*/  IMAD.WIDE.U32 R20, R24, 0x4, R14 ;  /* 0x0000000418147825 */ /* 0x002fcc00078e000e */
[----:B------:R1:W4:Y:S01]  /*2450*/  LDG.E R21, desc[UR4][R20.64] ;  /* 0x0000000414157981 */ /* 0x000322000c1e1900 */
[----:B------:R-:W-:Y:S02]  /*2460*/  HFMA2 R26, -RZ, RZ, 0.96630859375, -0.0022525787353515625 ;  /* 0x3bbb989dff1a7431 */ /* 0x000fe400000001ff */
[----:B------:R-:W-:Y:S02]  /*2470*/  IMAD.MOV.U32 R27, RZ, RZ, 0x437c0000 ;  /* 0x437c0000ff1b7424 */ /* 0x000fe400078e00ff */
[----:B--2--5:R-:W-:-:S04]  /*2480*/  FADD R23, -R8, R19 ;  /* 0x0000001308177221 */ /* 0x024fc80000000100 */
[----:B------:R-:W-:-:S04]  /*2490*/  FFMA.SAT R28, R23, R26, 0.5 ;  /* 0x3f000000171c7423 */ /* 0x000fc8000000201a */
[----:B------:R-:W-:-:S04]  /*24a0*/  FFMA.RM R28, R28, R27, 12582913 ;  /* 0x4b4000011c1c7423 */ /* 0x000fc8000000401b */
[----:B0-----:R-:W-:-:S04]  /*24b0*/  FADD R16, R28, -12583039 ;  /* 0xcb40007f1c107421 */ /* 0x001fc80000000000 */
[----:B------:R-:W-:Y:S01]  /*24c0*/  FFMA R18, R23, 1.4426950216293334961, -R16 ;  /* 0x3fb8aa3b17127823 */ /* 0x000fe20000000810 */
[----:B------:R-:W-:-:S04]  /*24d0*/  IMAD.WIDE.U32 R16, R6, 0x4, R14 ;  /* 0x0000000406107825 */ /* 0x000fc800078e000e */
[----:B------:R-:W-:Y:S02]  /*24e0*/  FFMA R18, R23, 1.925963033500011079e-08, R18 ;  /* 0x32a5706017127823 */ /* 0x000fe40000000012 */
[----:B------:R0:W2:Y:S01]  /*24f0*/  LDG.E R23, desc[UR4][R16.64] ;  /* 0x0000000410177981 */ /* 0x0000a2000c1e1900 */
[----:B------:R-:W-:Y:S01]  /*2500*/  SHF.L.U32 R28, R28, 0x17, RZ ;  /* 0x000000171c1c7819 */ /* 0x000fe200000006ff */
[----:B------:R-:W4:Y:S01]  /*2510*/  MUFU.EX2 R19, R18 ;  /* 0x0000001200137308 */ /* 0x000f220000000800 */
[----:B---3--:R-:W-:-:S04]  /*2520*/  FADD R29, -R8, R29 ;  /* 0x0000001d081d7221 */ /* 0x008fc80000000100 */
[----:B-1----:R-:W-:Y:S01]  /*2530*/  FFMA.SAT R20, R29, R26, 0.5 ;  /* 0x3f0000001d147423 */ /* 0x002fe2000000201a */
[----:B0-----:R-:W-:-:S04]  /*2540*/  IMAD.WIDE.U32 R16, R25, 0x4, R12 ;  /* 0x0000000419107825 */ /* 0x001fc800078e000c */
[----:B------:R-:W-:Y:S02]  /*2550*/  FFMA.RM R20, R20, R27, 12582913 ;  /* 0x4b40000114147423 */ /* 0x000fe4000000401b */
[----:B------:R-:W3:Y:S01]  /*2560*/  LDG.E R17, desc[UR4][R16.64] ;  /* 0x0000000410117981 */ /* 0x000ee2000c1e1900 */
[----:B----4-:R-:W-:Y:S01]  /*2570*/  FMUL R28, R28, R19 ;  /* 0x000000131c1c7220 */ /* 0x010fe20000400000 */
[----:B------:R-:W-:-:S04]  /*2580*/  IMAD.WIDE.U32 R18, R10, 0x4, R12 ;  /* 0x000000040a127825 */ /* 0x000fc800078e000c */
[----:B------:R-:W-:Y:S01]  /*2590*/  FFMA R28, R21, R28, R22 ;  /* 0x0000001c151c7223 */ /* 0x000fe20000000016 */
[----:B------:R-:W-:Y:S01]  /*25a0*/  FADD R22, R20, -12583039 ;  /* 0xcb40007f14167421 */ /* 0x000fe20000000000 */
[----:B------:R-:W4:Y:S03]  /*25b0*/  LDG.E R19, desc[UR4][R18.64] ;  /* 0x0000000412137981 */ /* 0x000f26000c1e1900 */
[----:B------:R-:W-:-:S04]  /*25c0*/  FFMA R22, R29, 1.4426950216293334961, -R22 ;  /* 0x3fb8aa3b1d167823 */ /* 0x000fc80000000816 */
[----:B------:R-:W-:-:S06]  /*25d0*/  FFMA R29, R29, 1.925963033500011079e-08, R22 ;  /* 0x32a570601d1d7823 */ /* 0x000fcc0000000016 */
[----:B------:R-:W0:Y:S01]  /*25e0*/  MUFU.EX2 R29, R29 ;  /* 0x0000001d001d7308 */ /* 0x000e220000000800 */
[----:B------:R-:W-:-:S05]  /*25f0*/  SHF.L.U32 R20, R20, 0x17, RZ ;  /* 0x0000001714147819 */ /* 0x000fca00000006ff */
[----:B0-----:R-:W-:-:S04]  /*2600*/  FMUL R20, R20, R29 ;  /* 0x0000001d14147220 */ /* 0x001fc80000400000 */
[----:B--2---:R-:W-:Y:S01]  /*2610*/  FFMA R28, R23, R20, R28 ;  /* 0x00000014171c7223 */ /* 0x004fe2000000001c */
[----:B------:R-:W-:-:S04]  /*2620*/  IMAD.WIDE.U32 R20, R10, 0x4, R14 ;  /* 0x000000040a147825 */ /* 0x000fc800078e000e */
[----:B------:R-:W-:Y:S02]  /*2630*/  IMAD.WIDE.U32 R22, R25, 0x4, R14 ;  /* 0x0000000419167825 */ /* 0x000fe400078e000e */
[----:B------:R0:W2:Y:S04]  /*2640*/  LDG.E R21, desc[UR4][R20.64] ;  /* 0x0000000414157981 */ /* 0x0000a8000c1e1900 */
[----:B------:R-:W2:Y:S01]  /*2650*/  LDG.E R22, desc[UR4][R22.64] ;  /* 0x0000000416167981 */ /* 0x000ea2000c1e1900 */
[C---:B---3--:R-:W-:Y:S01]  /*2660*/  FADD R29, -R8.reuse, R17 ;  /* 0x00000011081d7221 */ /* 0x048fe20000000100 */
[----:B----4-:R-:W-:-:S04]  /*2670*/  FADD R19, -R8, R19 ;  /* 0x0000001308137221 */ /* 0x010fc80000000100 */
[-C--:B------:R-:W-:Y:S01]  /*2680*/  FFMA.SAT R16, R19, R26.reuse, 0.5 ;  /* 0x3f00000013107423 */ /* 0x080fe2000000201a */
[----:B------:R-:W-:-:S03]  /*2690*/  FFMA.SAT R26, R29, R26, 0.5 ;  /* 0x3f0000001d1a7423 */ /* 0x000fc6000000201a */
[-C--:B------:R-:W-:Y:S01]  /*26a0*/  FFMA.RM R16, R16, R27.reuse, 12582913 ;  /* 0x4b40000110107423 */ /* 0x080fe2000000401b */
[----:B------:R-:W-:-:S03]  /*26b0*/  FFMA.RM R27, R26, R27, 12582913 ;  /* 0x4b4000011a1b7423 */ /* 0x000fc6000000401b */
[----:B------:R-:W-:Y:S01]  /*26c0*/  FADD R18, R16, -12583039 ;  /* 0xcb40007f10127421 */ /* 0x000fe20000000000 */
[----:B0-----:R-:W-:-:S03]  /*26d0*/  FADD R20, R27, -12583039 ;  /* 0xcb40007f1b147421 */ /* 0x001fc60000000000 */
[----:B------:R-:W-:Y:S01]  /*26e0*/  FFMA R18, R19, 1.4426950216293334961, -R18 ;  /* 0x3fb8aa3b13127823 */ /* 0x000fe20000000812 */
[----:B------:R-:W-:-:S03]  /*26f0*/  FFMA R20, R29, 1.4426950216293334961, -R20 ;  /* 0x3fb8aa3b1d147823 */ /* 0x000fc60000000814 */
[----:B------:R-:W-:Y:S01]  /*2700*/  FFMA R18, R19, 1.925963033500011079e-08, R18 ;  /* 0x32a5706013127823 */ /* 0x000fe20000000012 */
[----:B------:R-:W-:Y:S01]  /*2710*/  FFMA R20, R29, 1.925963033500011079e-08, R20 ;  /* 0x32a570601d147823 */ /* 0x000fe20000000014 */
[C-C-:B------:R-:W-:Y:S02]  /*2720*/  IADD3 R24, PT, PT, R5.reuse, R24, R5.reuse ;  /* 0x0000001805187210 */ /* 0x140fe40007ffe005 */
[----:B------:R-:W0:Y:S02]  /*2730*/  MUFU.EX2 R17, R18 ;  /* 0x0000001200117308 */ /* 0x000e240000000800 */
[----:B------:R-:W-:-:S06]  /*2740*/  IADD3 R24, PT, PT, R5, R24, R5 ;  /* 0x0000001805187210 */ /* 0x000fcc0007ffe005 */
[----:B------:R-:W1:Y:S01]  /*2750*/  MUFU.EX2 R20, R20 ;  /* 0x0000001400147308 */ /* 0x000e620000000800 */
[----:B------:R-:W-:Y:S02]  /*2760*/  ISETP.GE.U32.AND P2, PT, R24, UR6, PT ;  /* 0x0000000618007c0c */ /* 0x000fe4000bf46070 */
[----:B------:R-:W-:Y:S02]  /*2770*/  SHF.L.U32 R16, R16, 0x17, RZ ;  /* 0x0000001710107819 */ /* 0x000fe400000006ff */
[----:B------:R-:W-:-:S03]  /*2780*/  SHF.L.U32 R27, R27, 0x17, RZ ;  /* 0x000000171b1b7819 */ /* 0x000fc600000006ff */
[----:B0-----:R-:W-:Y:S01]  /*2790*/  FMUL R16, R16, R17 ;  /* 0x0000001110107220 */ /* 0x001fe20000400000 */
[C---:B------:R-:W-:Y:S01]  /*27a0*/  IMAD R10, R5.reuse, 0x4, R10 ;  /* 0x00000004050a7824 */ /* 0x040fe200078e020a */
[C---:B------:R-:W-:Y:S02]  /*27b0*/  LEA R6, R5.reuse, R6, 0x2 ;  /* 0x0000000605067211 */ /* 0x040fe400078e10ff */
[----:B------:R-:W-:Y:S01]  /*27c0*/  LEA R25, R5, R25, 0x2 ;  /* 0x0000001905197211 */ /* 0x000fe200078e10ff */
[----:B-1----:R-:W-:Y:S01]  /*27d0*/  FMUL R27, R27, R20 ;  /* 0x000000141b1b7220 */ /* 0x002fe20000400000 */
[----:B--2---:R-:W-:-:S04]  /*27e0*/  FFMA R21, R21, R16, R28 ;  /* 0x0000001015157223 */ /* 0x004fc8000000001c */
[----:B------:R-:W-:Y:S01]  /*27f0*/  FFMA R22, R22, R27, R21 ;  /* 0x0000001b16167223 */ /* 0x000fe20000000015 */
[----:B------:R-:W-:Y:S06]  /*2800*/  @!P2 BRA `(.L_x_45) ;  /* 0xfffffff800fca947 */ /* 0x000fec000383ffff */
.L_x_41:
[----:B------:R-:W-:Y:S05]  /*2810*/  BSYNC.RECONVERGENT B0 ;  /* 0x0000000000007941 */ /* 0x000fea0003800200 */
.L_x_40:
[----:B------:R-:W1:Y:S01]  /*2820*/  SHFL.DOWN PT, R13, R22, 0x10, 0x1f ;  /* 0x0a001f00160d7f89 */ /* 0x000e6200000e0000 */
[----:B------:R-:W-:Y:S01]  /*2830*/  @!P0 SHF.R.U32.HI R10, RZ, 0x3, R5 ;  /* 0x00000003ff0a8819 */ /* 0x000fe20000011605 */
[----:B------:R-:W-:Y:S01]  /*2840*/  BSSY B0, `(.L_x_46) ;  /* 0x0000021000007945 */ /* 0x000fe20003800000 */
[----:B------:R-:W-:Y:S02]  /*2850*/  @!P0 SHF.R.U32.HI R12, RZ, 0x3, R0 ;  /* 0x00000003ff0c8819 */ /* 0x000fe40000011600 */
[----:B------:R-:W-:Y:S02]  /*2860*/  @!P0 LOP3.LUT R10, R10, 0x1ffffffc, RZ, 0xc0, !PT ;  /* 0x1ffffffc0a0a8812 */ /* 0x000fe400078ec0ff */
[----:B------:R-:W-:-:S04]  /*2870*/  @!P0 LOP3.LUT R12, R12, 0x7c, RZ, 0xc0, !PT ;  /* 0x0000007c0c0c8812 */ /* 0x000fc800078ec0ff */
[----:B------:R-:W-:Y:S01]  /*2880*/  @!P0 IADD3 R10, PT, PT, R12, R9, R10 ;  /* 0x000000090c0a8210 */ /* 0x000fe20007ffe00a */
[----:B-1----:R-:W-:-:S05]  /*2890*/  FADD R13, R13, R22 ;  /* 0x000000160d0d7221 */ /* 0x002fca0000000000 */
[----:B------:R-:W1:Y:S02]  /*28a0*/  SHFL.DOWN PT, R6, R13, 0x8, 0x1f ;  /* 0x09001f000d067f89 */ /* 0x000e6400000e0000 */
[----:B-1----:R-:W-:-:S05]  /*28b0*/  FADD R6, R13, R6 ;  /* 0x000000060d067221 */ /* 0x002fca0000000000 */
[----:B0-----:R-:W0:Y:S02]  /*28c0*/  SHFL.DOWN PT, R15, R6, 0x4, 0x1f ;  /* 0x08801f00060f7f89 */ /* 0x001e2400000e0000 */
[----:B0-----:R-:W-:-:S05]  /*28d0*/  FADD R15, R6, R15 ;  /* 0x0000000f060f7221 */ /* 0x001fca0000000000 */
[----:B-----5:R-:W0:Y:S02]  /*28e0*/  SHFL.DOWN PT, R8, R15, 0x2, 0x1f ;  /* 0x08401f000f087f89 */ /* 0x020e2400000e0000 */
[----:B0-----:R-:W-:-:S05]  /*28f0*/  FADD R8, R15, R8 ;  /* 0x000000080f087221 */ /* 0x001fca0000000000 */
[----:B------:R-:W0:Y:S02]  /*2900*/  SHFL.DOWN PT, R17, R8, 0x1, 0x1f ;  /* 0x08201f0008117f89 */ /* 0x000e2400000e0000 */
[----:B0-----:R-:W-:-:S05]  /*2910*/  FADD R17, R8, R17 ;  /* 0x0000001108117221 */ /* 0x001fca0000000000 */
[----:B------:R0:W-:Y:S01]  /*2920*/  @!P0 STS [R10], R17 ;  /* 0x000000110a008388 */ /* 0x0001e20000000800 */
[----:B------:R-:W-:Y:S01]  /*2930*/  BAR.SYNC.DEFER_BLOCKING 0x0 ;  /* 0x0000000000007b1d */ /* 0x000fe20000010000 */
[----:B------:R-:W-:-:S13]  /*2940*/  ISETP.GT.U32.AND P0, PT, R0, 0x1f, PT ;  /* 0x0000001f0000780c */ /* 0x000fda0003f04070 */
[----:B0-----:R-:W-:Y:S05]  /*2950*/  @P0 BRA `(.L_x_47) ;  /* 0x00000000003c0947 */ /* 0x001fea0003800000 */
[----:B------:R-:W-:Y:S01]  /*2960*/  ISETP.GE.U32.AND P0, PT, R2, R11, PT ;  /* 0x0000000b0200720c */ /* 0x000fe20003f06070 */
[----:B------:R-:W-:Y:S01]  /*2970*/  UMOV UR6, 0xffffffff ;  /* 0xffffffff00067882 */ /* 0x000fe20000000000 */
[----:B------:R-:W-:-:S11]  /*2980*/  MOV R2, RZ ;  /* 0x000000ff00027202 */ /* 0x000fd60000000f00 */
[----:B------:R0:W1:Y:S01]  /*2990*/  @!P0 LDS R2, [R4] ;  /* 0x0000000004028984 */ /* 0x0000620000000800 */
[----:B------:R-:W-:Y:S05]  /*29a0*/  BRA.DIV UR6, `(.L_x_48) ;  /* 0x0000000e06387947 */ /* 0x000fea000b800000 */
[----:B-1----:R-:W1:Y:S02]  /*29b0*/  SHFL.DOWN PT, R9, R2, 0x10, 0x1f ;  /* 0x0a001f0002097f89 */ /* 0x002e6400000e0000 */
[----:B-1----:R-:W-:-:S05]  /*29c0*/  FADD R9, R9, R2 ;  /* 0x0000000209097221 */ /* 0x002fca0000000000 */
[----:B0-----:R-:W0:Y:S02]  /*29d0*/  SHFL.DOWN PT, R4, R9, 0x8, 0x1f ;  /* 0x09001f0009047f89 */ /* 0x001e2400000e0000 */
[----:B0-----:R-:W-:-:S05]  /*29e0*/  FADD R4, R9, R4 ;  /* 0x0000000409047221 */ /* 0x001fca0000000000 */
[----:B------:R-:W0:Y:S02]  /*29f0*/  SHFL.DOWN PT, R11, R4, 0x4, 0x1f ;  /* 0x08801f00040b7f89 */ /* 0x000e2400000e0000 */
[----:B0-----:R-:W-:-:S05]  /*2a00*/  FADD R11, R4, R11 ;  /* 0x0000000b040b7221 */ /* 0x001fca0000000000 */
[----:B------:R-:W0:Y:S02]  /*2a10*/  SHFL.DOWN PT, R6, R11, 0x2, 0x1f ;  /* 0x08401f000b067f89 */ /* 0x000e2400000e0000 */
[----:B0-----:R-:W-:-:S05]  /*2a20*/  FADD R6, R11, R6 ;  /* 0x000000060b067221 */ /* 0x001fca0000000000 */
[----:B------:R0:W1:Y:S02]  /*2a30*/  SHFL.DOWN PT, R17, R6, 0x1, 0x1f ;  /* 0x08201f0006117f89 */ /* 0x00006400000e0000 */
.L_x_86:
[----:B-1----:R-:W-:-:S07]  /*2a40*/  FADD R17, R6, R17 ;  /* 0x0000001106117221 */ /* 0x002fce0000000000 */
.L_x_47:
[----:B------:R-:W-:Y:S05]  /*2a50*/  BSYNC B0 ;  /* 0x0000000000007941 */ /* 0x000fea0003800000 */
.L_x_46:
[----:B------:R-:W-:Y:S05]  /*2a60*/  @!P1 BRA `(.L_x_31) ;  /* 0x0000000000189947 */ /* 0x000fea0003800000 */
[----:B------:R-:W1:Y:S02]  /*2a70*/  LDC.64 R8, c[0x0][0x3a8] ;  /* 0x0000ea00ff087b82 */ /* 0x000e640000000a00 */
[----:B-1----:R1:W-:Y:S01]  /*2a80*/  STG.E desc[UR4][R8.64], R17 ;  /* 0x0000001108007986 */ /* 0x0023e2000c101904 */
[----:B------:R-:W-:Y:S06]  /*2a90*/  MEMBAR.SC.GPU ;  /* 0x0000000000007992 */ /* 0x000fec0000002000 */
[----:B------:R-:W-:-:S00]  /*2aa0*/  ERRBAR ;  /* 0x00000000000079ab */ /* 0x000fc00000000000 */
[----:B------:R-:W-:Y:S06]  /*2ab0*/  CGAERRBAR ;  /* 0x00000000000075ab */ /* 0x000fec0000000000 */
[----:B------:R-:W-:Y:S01]  /*2ac0*/  CCTL.IVALL ;  /* 0x00000000ff00798f */ /* 0x000fe20002000000 */
.L_x_31:
[----:B------:R-:W-:Y:S05]  /*2ad0*/  WARPSYNC.ALL ;  /* 0x0000000000007948 */ /* 0x000fea0003800000 */
[----:B------:R-:W-:Y:S01]  /*2ae0*/  BAR.SYNC.DEFER_BLOCKING 0x0 ;  /* 0x0000000000007b1d */ /* 0x000fe20000010000 */
[----:B------:R-:W-:-:S13]  /*2af0*/  ISETP.GE.AND P0, PT, R0, R7, PT ;  /* 0x000000070000720c */ /* 0x000fda0003f06270 */
[----:B------:R-:W-:Y:S05]  /*2b00*/  @P0 EXIT ;  /* 0x000000000000094d */ /* 0x000fea0003800000 */
[----:B0-----:R-:W0:Y:S02]  /*2b10*/  LDC.64 R6, c[0x0][0x3a8] ;  /* 0x0000ea00ff067b82 */ /* 0x001e240000000a00 */
[----:B0-----:R-:W5:Y:S02]  /*2b20*/  LDG.E R7, desc[UR4][R6.64] ;  /* 0x0000000406077981 */ /* 0x001f64000c1e1900 */
[----:B-----5:R-:W-:-:S13]  /*2b30*/  FSETP.NEU.AND P0, PT, R7, RZ, PT ;  /* 0x000000ff0700720b */ /* 0x020fda0003f0d000 */
[----:B------:R-:W-:Y:S05]  /*2b40*/  @!P0 BRA `(.L_x_49) ;  /* 0x0000000000ac8947 */ /* 0x000fea0003800000 */
[----:B------:R-:W0:Y:S01]  /*2b50*/  LDC.64 R12, c[0x0][0x3a0] ;  /* 0x0000e800ff0c7b82 */ /* 0x000e220000000a00 */
[----:B------:R-:W0:Y:S01]  /*2b60*/  LDCU UR8, c[0x0][0x3b4] ;  /* 0x00007680ff0877ac */ /* 0x000e220008000800 */
[----:B------:R-:W0:Y:S06]  /*2b70*/  LDCU.64 UR6, c[0x0][0x3b0] ;  /* 0x00007600ff0677ac */ /* 0x000e2c0008000a00 */
[----:B--234-:R-:W2:Y:S08]  /*2b80*/  LDC.64 R10, c[0x0][0x380] ;  /* 0x0000e000ff0a7b82 */ /* 0x01ceb00000000a00 */
[----:B-1----:R-:W1:Y:S01]  /*2b90*/  LDC.64 R8, c[0x0][0x388] ;  /* 0x0000e200ff087b82 */ /* 0x002e620000000a00 */
[----:B0-----:R0:W5:Y:S02]  /*2ba0*/  LDG.E R4, desc[UR4][R12.64] ;  /* 0x000000040c047981 */ /* 0x001164000c1e1900 */
.L_x_54:
[----:B0-----:R-:W-:Y:S01]  /*2bb0*/  IMAD R13, R3, UR7, R0 ;  /* 0x00000007030d7c24 */ /* 0x001fe2000f8e0200 */
[----:B------:R-:W-:Y:S04]  /*2bc0*/  BSSY.RECONVERGENT B0, `(.L_x_50) ;  /* 0x000001f000007945 */ /* 0x000fe80003800200 */
[----:B------:R-:W-:-:S13]  /*2bd0*/  ISETP.GE.AND P0, PT, R13, UR6, PT ;  /* 0x000000060d007c0c */ /* 0x000fda000bf06270 */
[----:B------:R-:W-:Y:S05]  /*2be0*/  @P0 BRA `(.L_x_51) ;  /* 0x0000000000700947 */ /* 0x000fea0003800000 */
[----:B--2---:R-:W-:-:S06]  /*2bf0*/  IMAD.WIDE R14, R13, 0x4, R10 ;  /* 0x000000040d0e7825 */ /* 0x004fcc00078e020a */
[----:B------:R-:W2:Y:S01]  /*2c00*/  LDG.E R15, desc[UR4][R14.64] ;  /* 0x000000040e0f7981 */ /* 0x000ea2000c1e1900 */
[----:B------:R-:W-:Y:S02]  /*2c10*/  HFMA2 R17, -RZ, RZ, 0.96630859375, -0.0022525787353515625 ;  /* 0x3bbb989dff117431 */ /* 0x000fe400000001ff */
[----:B------:R-:W-:Y:S01]  /*2c20*/  IMAD.MOV.U32 R19, RZ, RZ, 0x437c0000 ;  /* 0x437c0000ff137424 */ /* 0x000fe200078e00ff */
[----:B------:R-:W0:Y:S01]  /*2c30*/  MUFU.RCP R12, R7 ;  /* 0x00000007000c7308 */ /* 0x000e220000001000 */
[----:B------:R-:W-:Y:S01]  /*2c40*/  BSSY.RECONVERGENT B1, `(.L_x_52) ;  /* 0x0000014000017945 */ /* 0x000fe20003800200 */
[----:B--2--5:R-:W-:Y:S01]  /*2c50*/  FADD R2, -R4, R15 ;  /* 0x0000000f04027221 */ /* 0x024fe20000000100 */
[----:B0-----:R-:W-:-:S03]  /*2c60*/  FFMA R15, -R7, R12, 1 ;  /* 0x3f800000070f7423 */ /* 0x001fc6000000010c */
[----:B------:R-:W-:Y:S01]  /*2c70*/  FFMA.SAT R6, R2, R17, 0.5 ;  /* 0x3f00000002067423 */ /* 0x000fe20000002011 */
[----:B------:R-:W-:-:S03]  /*2c80*/  FFMA R15, R12, R15, R12 ;  /* 0x0000000f0c0f7223 */ /* 0x000fc6000000000c */
[----:B------:R-:W-:-:S04]  /*2c90*/  FFMA.RM R6, R6, R19, 12582913 ;  /* 0x4b40000106067423 */ /* 0x000fc80000004013 */
[----:B------:R-:W-:-:S04]  /*2ca0*/  FADD R17, R6, -12583039 ;  /* 0xcb40007f06117421 */ /* 0x000fc80000000000 */
[----:B------:R-:W-:-:S04]  /*2cb0*/  FFMA R17, R2, 1.4426950216293334961, -R17 ;  /* 0x3fb8aa3b02117823 */ /* 0x000fc80000000811 */
[----:B------:R-:W-:Y:S01]  /*2cc0*/  FFMA R17, R2, 1.925963033500011079e-08, R17 ;  /* 0x32a5706002117823 */ /* 0x000fe20000000011 */
[----:B------:R-:W-:-:S05]  /*2cd0*/  SHF.L.U32 R2, R6, 0x17, RZ ;  /* 0x0000001706027819 */ /* 0x000fca00000006ff */
[----:B------:R-:W0:Y:S02]  /*2ce0*/  MUFU.EX2 R17, R17 ;  /* 0x0000001100117308 */ /* 0x000e240000000800 */
[----:B0-----:R-:W-:-:S06]  /*2cf0*/  FMUL R2, R2, R17 ;  /* 0x0000001102027220 */ /* 0x001fcc0000400000 */
[----:B------:R-:W0:Y:S01]  /*2d00*/  FCHK P0, R2, R7 ;  /* 0x0000000702007302 */ /* 0x000e220000000000 */
[----:B------:R-:W-:-:S04]  /*2d10*/  FFMA R6, R2, R15, RZ ;  /* 0x0000000f02067223 */ /* 0x000fc800000000ff */
[----:B------:R-:W-:-:S04]  /*2d20*/  FFMA R12, -R7, R6, R2 ;  /* 0x00000006070c7223 */ /* 0x000fc80000000102 */
[----:B------:R-:W-:Y:S01]  /*2d30*/  FFMA R15, R15, R12, R6 ;  /* 0x0000000c0f0f7223 */ /* 0x000fe20000000006 */
[----:B0-----:R-:W-:Y:S06]  /*2d40*/  @!P0 BRA `(.L_x_53) ;  /* 0x00000000000c8947 */ /* 0x001fec0003800000 */
[----:B------:R-:W-:-:S07]  /*2d50*/  MOV R6, 0x2d70 ;  /* 0x00002d7000067802 */ /* 0x000fce0000000f00 */
[----:B-1----:R-:W-:Y:S05]  /*2d60*/  CALL.REL.NOINC `($__internal_0_$__cuda_sm3x_div_rn_noftz_f32_slowpath) ;  /* 0x0000000800dc7944 */ /* 0x002fea0003c00000 */
[----:B------:R-:W-:-:S07]  /*2d70*/  MOV R15, R2 ;  /* 0x00000002000f7202 */ /* 0x000fce0000000f00 */
.L_x_53:
[----:B------:R-:W-:Y:S05]  /*2d80*/  BSYNC.RECONVERGENT B1 ;  /* 0x0000000000017941 */ /* 0x000fea0003800200 */
.L_x_52:
[----:B-1----:R-:W-:-:S05]  /*2d90*/  IMAD.WIDE R12, R13, 0x4, R8 ;  /* 0x000000040d0c7825 */ /* 0x002fca00078e0208 */
[----:B------:R0:W-:Y:S02]  /*2da0*/  STG.E desc[UR4][R12.64], R15 ;  /* 0x0000000f0c007986 */ /* 0x0001e4000c101904 */
.L_x_51:
[----:B------:R-:W-:Y:S05]  /*2db0*/  BSYNC.RECONVERGENT B0 ;  /* 0x0000000000007941 */ /* 0x000fea0003800200 */
.L_x_50:
[----:B------:R-:W-:-:S04]  /*2dc0*/  IADD3 R0, PT, PT, R5, R0, RZ ;  /* 0x0000000005007210 */ /* 0x000fc80007ffe0ff */
[----:B------:R-:W-:-:S13]  /*2dd0*/  ISETP.GE.AND P0, PT, R0, UR8, PT ;  /* 0x0000000800007c0c */ /* 0x000fda000bf06270 */
[----:B------:R-:W-:Y:S05]  /*2de0*/  @!P0 BRA `(.L_x_54) ;  /* 0xfffffffc00708947 */ /* 0x000fea000383ffff */
[----:B------:R-:W-:Y:S05]  /*2df0*/  EXIT ;  /* 0x000000000000794d */ /* 0x000fea0003800000 */
.L_x_49:
[----:B------:R-:W0:Y:S02]  /*2e00*/  LDCU.64 UR6, c[0x0][0x3b0] ;  /* 0x00007600ff0677ac */ /* 0x000e240008000a00 */
.L_x_55:
[----:B01----:R-:W-:Y:S01]  /*2e10*/  IMAD R9, R3, UR7, R0 ;  /* 0x0000000703097c24 */ /* 0x003fe2000f8e0200 */
[----:B------:R-:W-:-:S04]  /*2e20*/  IADD3 R0, PT, PT, R5, R0, RZ ;  /* 0x0000000005007210 */ /* 0x000fc80007ffe0ff */
[----:B------:R-:W-:-:S13]  /*2e30*/  ISETP.GE.AND P0, PT, R9, UR6, PT ;  /* 0x0000000609007c0c */ /* 0x000fda000bf06270 */
[----:B------:R-:W0:Y:S02]  /*2e40*/  @!P0 LDC.64 R6, c[0x0][0x388] ;  /* 0x0000e200ff068b82 */ /* 0x000e240000000a00 */
[----:B0-----:R-:W-:-:S05]  /*2e50*/  @!P0 IMAD.WIDE R6, R9, 0x4, R6 ;  /* 0x0000000409068825 */ /* 0x001fca00078e0206 */
[----:B------:R0:W-:Y:S01]  /*2e60*/  @!P0 STG.E desc[UR4][R6.64], RZ ;  /* 0x000000ff06008986 */ /* 0x0001e2000c101904 */
[----:B------:R-:W-:-:S13]  /*2e70*/  ISETP.GE.AND P0, PT, R0, UR7, PT ;  /* 0x0000000700007c0c */ /* 0x000fda000bf06270 */
[----:B0-----:R-:W-:Y:S05]  /*2e80*/  @!P0 BRA `(.L_x_55) ;  /* 0xfffffffc00e08947 */ /* 0x001fea000383ffff */
[----:B------:R-:W-:Y:S05]  /*2e90*/  EXIT ;  /* 0x000000000000794d */ /* 0x000fea0003800000 */
.L_x_16:
[----:B-1----:R-:W-:Y:S01]  /*2ea0*/  IMAD.MOV.U32 R21, RZ, RZ, R19 ;  /* 0x000000ffff157224 */ /* 0x002fe200078e0013 */
[----:B------:R-:W-:Y:S02]  /*2eb0*/  MOV R12, 0x10 ;  /* 0x00000010000c7802 */ /* 0x000fe40000000f00 */
[----:B------:R-:W-:Y:S02]  /*2ec0*/  MOV R13, 0x1f ;  /* 0x0000001f000d7802 */ /* 0x000fe40000000f00 */
[----:B------:R-:W-:-:S07]  /*2ed0*/  MOV R14, 0xffffffff ;  /* 0xffffffff000e7802 */ /* 0x000fce0000000f00 */
[----:B0-234-:R-:W-:Y:S05]  /*2ee0*/  WARPSYNC.COLLECTIVE R14, `(.L_x_56) ;  /* 0x000000000e087348 */ /* 0x01dfea0003c00000 */
[----:B------:R1:W0:Y:S02]  /*2ef0*/  SHFL.DOWN P6, R18, R21, R12, R13 ;  /* 0x0800000c15127389 */ /* 0x00022400000c000d */
[----:B01234-:R-:W-:Y:S05]  /*2f00*/  ENDCOLLECTIVE ;  /* 0x000000000000791b */ /* 0x01ffea0003800000 */
.L_x_56:
[----:B------:R-:W-:Y:S01]  /*2f10*/  IMAD.MOV.U32 R21, RZ, RZ, R17 ;  /* 0x000000ffff157224 */ /* 0x000fe200078e0011 */
[----:B------:R-:W-:-:S07]  /*2f20*/  MOV R15, R18 ;  /* 0x00000012000f7202 */ /* 0x000fce0000000f00 */
[----:B------:R-:W-:Y:S05]  /*2f30*/  WARPSYNC.COLLECTIVE R14, `(.L_x_57) ;  /* 0x000000000e087348 */ /* 0x000fea0003c00000 */
[----:B------:R0:W1:Y:S02]  /*2f40*/  SHFL.DOWN P6, R18, R21, R12, R13 ;  /* 0x0800000c15127389 */ /* 0x00006400000c000d */
[----:B01----:R-:W-:Y:S05]  /*2f50*/  ENDCOLLECTIVE ;  /* 0x000000000000791b */ /* 0x003fea0003800000 */
.L_x_57:
[----:B------:R-:W-:Y:S01]  /*2f60*/  MOV R10, R18 ;  /* 0x00000012000a7202 */ /* 0x000fe20000000f00 */
[----:B------:R-:W-:Y:S06]  /*2f70*/  BRA `(.L_x_58) ;  /* 0xffffffdc00b47947 */ /* 0x000fec000383ffff */
.L_x_19:
[----:B------:R-:W-:Y:S01]  /*2f80*/  HFMA2 R12, -RZ, RZ, 0, 4.76837158203125e-07 ;  /* 0x00000008ff0c7431 */ /* 0x000fe200000001ff */
[----:B------:R-:W-:Y:S01]  /*2f90*/  BSSY B0, `(.L_x_59) ;  /* 0x0000007000007945 */ /* 0x000fe20003800000 */
[----:B------:R-:W-:Y:S01]  /*2fa0*/  MOV R21, R19 ;  /* 0x0000001300157202 */ /* 0x000fe20000000f00 */
[----:B------:R-:W-:Y:S01]  /*2fb0*/  IMAD.MOV.U32 R14, RZ, RZ, -0x1 ;  /* 0xffffffffff0e7424 */ /* 0x000fe200078e00ff */
[----:B------:R-:W-:-:S07]  /*2fc0*/  MOV R13, 0x1f ;  /* 0x0000001f000d7802 */ /* 0x000fce0000000f00 */
[----:B012---:R-:W-:Y:S05]  /*2fd0*/  WARPSYNC.COLLECTIVE R14, `(.L_x_60) ;  /* 0x000000000e087348 */ /* 0x007fea0003c00000 */
[----:B------:R3:W4:Y:S02]  /*2fe0*/  SHFL.DOWN P6, R18, R21, R12, R13 ;  /* 0x0800000c15127389 */ /* 0x00072400000c000d */
[----:B01234-:R-:W-:Y:S05]  /*2ff0*/  ENDCOLLECTIVE ;  /* 0x000000000000791b */ /* 0x01ffea0003800000 */
.L_x_60:
[----:B------:R-:W-:Y:S05]  /*3000*/  BSYNC B0 ;  /* 0x0000000000007941 */ /* 0x000fea0003800000 */
.L_x_59:
[----:B------:R-:W-:Y:S01]  /*3010*/  HFMA2 R12, -RZ, RZ, 0, 4.76837158203125e-07 ;  /* 0x00000008ff0c7431 */ /* 0x000fe200000001ff */
[----:B------:R-:W-:Y:S01]  /*3020*/  MOV R21, R17 ;  /* 0x0000001100157202 */ /* 0x000fe20000000f00 */
[----:B------:R-:W-:Y:S01]  /*3030*/  IMAD.MOV.U32 R14, RZ, RZ, -0x1 ;  /* 0xffffffffff0e7424 */ /* 0x000fe200078e00ff */
[----:B------:R-:W-:Y:S02]  /*3040*/  MOV R13, 0x1f ;  /* 0x0000001f000d7802 */ /* 0x000fe40000000f00 */
[----:B------:R-:W-:-:S07]  /*3050*/  MOV R15, R18 ;  /* 0x00000012000f7202 */ /* 0x000fce0000000f00 */
[----:B------:R-:W-:Y:S05]  /*3060*/  WARPSYNC.COLLECTIVE R14, `(.L_x_61) ;  /* 0x000000000e087348 */ /* 0x000fea0003c00000 */
[----:B------:R0:W1:Y:S02]  /*3070*/  SHFL.DOWN P6, R18, R21, R12, R13 ;  /* 0x0800000c15127389 */ /* 0x00006400000c000d */
[----:B01----:R-:W-:Y:S05]  /*3080*/  ENDCOLLECTIVE ;  /* 0x000000000000791b */ /* 0x003fea0003800000 */
.L_x_61:
[----:B------:R-:W-:Y:S01]  /*3090*/  MOV R10, R18 ;  /* 0x00000012000a7202 */ /* 0x000fe20000000f00 */
[----:B------:R-:W-:Y:S06]  /*30a0*/  BRA `(.L_x_62) ;  /* 0xffffffdc00e47947 */ /* 0x000fec000383ffff */
.L_x_22:
[----:B------:R-:W-:Y:S01]  /*30b0*/  HFMA2 R12, -RZ, RZ, 0, 2.384185791015625e-07 ;  /* 0x00000004ff0c7431 */ /* 0x000fe200000001ff */
[----:B------:R-:W-:Y:S01]  /*30c0*/  BSSY B0, `(.L_x_63) ;  /* 0x0000007000007945 */ /* 0x000fe20003800000 */
[----:B------:R-:W-:Y:S01]  /*30d0*/  MOV R21, R19 ;  /* 0x0000001300157202 */ /* 0x000fe20000000f00 */
[----:B------:R-:W-:Y:S01]  /*30e0*/  IMAD.MOV.U32 R14, RZ, RZ, -0x1 ;  /* 0xffffffffff0e7424 */ /* 0x000fe200078e00ff */
[----:B------:R-:W-:-:S07]  /*30f0*/  MOV R13, 0x1f ;  /* 0x0000001f000d7802 */ /* 0x000fce0000000f00 */
[----:B0123--:R-:W-:Y:S05]  /*3100*/  WARPSYNC.COLLECTIVE R14, `(.L_x_64) ;  /* 0x000000000e087348 */ /* 0x00ffea0003c00000 */
[----:B------:R4:W0:Y:S02]  /*3110*/  SHFL.DOWN P6, R18, R21, R12, R13 ;  /* 0x0800000c15127389 */ /* 0x00082400000c000d */
[----:B01234-:R-:W-:Y:S05]  /*3120*/  ENDCOLLECTIVE ;  /* 0x000000000000791b */ /* 0x01ffea0003800000 */
.L_x_64:
[----:B------:R-:W-:Y:S05]  /*3130*/  BSYNC B0 ;  /* 0x0000000000007941 */ /* 0x000fea0003800000 */
.L_x_63:
[----:B------:R-:W-:Y:S01]  /*3140*/  HFMA2 R12, -RZ, RZ, 0, 2.384185791015625e-07 ;  /* 0x00000004ff0c7431 */ /* 0x000fe200000001ff */
[----:B------:R-:W-:Y:S01]  /*3150*/  MOV R21, R17 ;  /* 0x0000001100157202 */ /* 0x000fe20000000f00 */
[----:B------:R-:W-:Y:S01]  /*3160*/  IMAD.MOV.U32 R14, RZ, RZ, -0x1 ;  /* 0xffffffffff0e7424 */ /* 0x000fe200078e00ff */
[----:B------:R-:W-:Y:S02]  /*3170*/  MOV R13, 0x1f ;  /* 0x0000001f000d7802 */ /* 0x000fe40000000f00 */
[----:B------:R-:W-:-:S07]  /*3180*/  MOV R15, R18 ;  /* 0x00000012000f7202 */ /* 0x000fce0000000f00 */
[----:B------:R-:W-:Y:S05]  /*3190*/  WARPSYNC.COLLECTIVE R14, `(.L_x_65) ;  /* 0x000000000e087348 */ /* 0x000fea0003c00000 */
[----:B------:R0:W1:Y:S02]  /*31a0*/  SHFL.DOWN P6, R18, R21, R12, R13 ;  /* 0x0800000c15127389 */ /* 0x00006400000c000d */
[----:B01----:R-:W-:Y:S05]  /*31b0*/  ENDCOLLECTIVE ;  /* 0x000000000000791b */ /* 0x003fea0003800000 */
.L_x_65:
[----:B------:R-:W-:Y:S01]  /*31c0*/  MOV R10, R18 ;  /* 0x00000012000a7202 */ /* 0x000fe20000000f00 */
[----:B------:R-:W-:Y:S06]  /*31d0*/  BRA `(.L_x_66) ;  /* 0xffffffe000147947 */ /* 0x000fec000383ffff */
.L_x_25:
[----:B------:R-:W-:Y:S01]  /*31e0*/  HFMA2 R12, -RZ, RZ, 0, 1.1920928955078125e-07 ;  /* 0x00000002ff0c7431 */ /* 0x000fe200000001ff */
[----:B------:R-:W-:Y:S01]  /*31f0*/  BSSY B0, `(.L_x_67) ;  /* 0x0000007000007945 */ /* 0x000fe20003800000 */
[----:B------:R-:W-:Y:S01]  /*3200*/  MOV R21, R19 ;  /* 0x0000001300157202 */ /* 0x000fe20000000f00 */
[----:B------:R-:W-:Y:S01]  /*3210*/  IMAD.MOV.U32 R14, RZ, RZ, -0x1 ;  /* 0xffffffffff0e7424 */ /* 0x000fe200078e00ff */
[----:B------:R-:W-:-:S07]  /*3220*/  MOV R13, 0x1f ;  /* 0x0000001f000d7802 */ /* 0x000fce0000000f00 */
[----:B01234-:R-:W-:Y:S05]  /*3230*/  WARPSYNC.COLLECTIVE R14, `(.L_x_68) ;  /* 0x000000000e087348 */ /* 0x01ffea0003c00000 */
[----:B------:R0:W0:Y:S02]  /*3240*/  SHFL.DOWN P6, R18, R21, R12, R13 ;  /* 0x0800000c15127389 */ /* 0x00002400000c000d */
[----:B01234-:R-:W-:Y:S05]  /*3250*/  ENDCOLLECTIVE ;  /* 0x000000000000791b */ /* 0x01ffea0003800000 */
.L_x_68:
[----:B------:R-:W-:Y:S05]  /*3260*/  BSYNC B0 ;  /* 0x0000000000007941 */ /* 0x000fea0003800000 */
.L_x_67:
[----:B------:R-:W-:Y:S01]  /*3270*/  HFMA2 R12, -RZ, RZ, 0, 1.1920928955078125e-07 ;  /* 0x00000002ff0c7431 */ /* 0x000fe200000001ff */
[----:B------:R-:W-:Y:S01]  /*3280*/  MOV R21, R17 ;  /* 0x0000001100157202 */ /* 0x000fe20000000f00 */
[----:B------:R-:W-:Y:S01]  /*3290*/  IMAD.MOV.U32 R14, RZ, RZ, -0x1 ;  /* 0xffffffffff0e7424 */ /* 0x000fe200078e00ff */
[----:B------:R-:W-:Y:S02]  /*32a0*/  MOV R13, 0x1f ;  /* 0x0000001f000d7802 */ /* 0x000fe40000000f00 */
[----:B------:R-:W-:-:S07]  /*32b0*/  MOV R15, R18 ;  /* 0x00000012000f7202 */ /* 0x000fce0000000f00 */
[----:B------:R-:W-:Y:S05]  /*32c0*/  WARPSYNC.COLLECTIVE R14, `(.L_x_69) ;  /* 0x000000000e087348 */ /* 0x000fea0003c00000 */
[----:B------:R0:W1:Y:S02]  /*32d0*/  SHFL.DOWN P6, R18, R21, R12, R13 ;  /* 0x0800000c15127389 */ /* 0x00006400000c000d */
[----:B01----:R-:W-:Y:S05]  /*32e0*/  ENDCOLLECTIVE ;  /* 0x000000000000791b */ /* 0x003fea0003800000 */
.L_x_69:
[----:B------:R-:W-:Y:S01]  /*32f0*/  MOV R10, R18 ;  /* 0x00000012000a7202 */ /* 0x000fe20000000f00 */
[----:B------:R-:W-:Y:S06]  /*3300*/  BRA `(.L_x_70) ;  /* 0xffffffe000447947 */ /* 0x000fec000383ffff */
.L_x_28:
[----:B------:R-:W-:Y:S01]  /*3310*/  HFMA2 R12, -RZ, RZ, 0, 5.9604644775390625e-08 ;  /* 0x00000001ff0c7431 */ /* 0x000fe200000001ff */
[----:B------:R-:W-:Y:S01]  /*3320*/  BSSY B0, `(.L_x_71) ;  /* 0x0000007000007945 */ /* 0x000fe20003800000 */
[----:B------:R-:W-:Y:S01]  /*3330*/  MOV R21, R19 ;  /* 0x0000001300157202 */ /* 0x000fe20000000f00 */
[----:B------:R-:W-:Y:S01]  /*3340*/  IMAD.MOV.U32 R14, RZ, RZ, -0x1 ;  /* 0xffffffffff0e7424 */ /* 0x000fe200078e00ff */
[----:B------:R-:W-:-:S07]  /*3350*/  MOV R13, 0x1f ;  /* 0x0000001f000d7802 */ /* 0x000fce0000000f00 */
[----:B01234-:R-:W-:Y:S05]  /*3360*/  WARPSYNC.COLLECTIVE R14, `(.L_x_72) ;  /* 0x000000000e087348 */ /* 0x01ffea0003c00000 */
[----:B------:R0:W0:Y:S02]  /*3370*/  SHFL.DOWN P6, R18, R21, R12, R13 ;  /* 0x0800000c15127389 */ /* 0x00002400000c000d */
[----:B01234-:R-:W-:Y:S05]  /*3380*/  ENDCOLLECTIVE ;  /* 0x000000000000791b */ /* 0x01ffea0003800000 */
.L_x_72:
[----:B------:R-:W-:Y:S05]  /*3390*/  BSYNC B0 ;  /* 0x0000000000007941 */ /* 0x000fea0003800000 */
.L_x_71:
[----:B------:R-:W-:Y:S01]  /*33a0*/  HFMA2 R12, -RZ, RZ, 0, 5.9604644775390625e-08 ;  /* 0x00000001ff0c7431 */ /* 0x000fe200000001ff */
[----:B------:R-:W-:Y:S01]  /*33b0*/  MOV R21, R17 ;  /* 0x0000001100157202 */ /* 0x000fe20000000f00 */
[----:B------:R-:W-:Y:S01]  /*33c0*/  IMAD.MOV.U32 R14, RZ, RZ, -0x1 ;  /* 0xffffffffff0e7424 */ /* 0x000fe200078e00ff */
[----:B------:R-:W-:Y:S02]  /*33d0*/  MOV R13, 0x1f ;  /* 0x0000001f000d7802 */ /* 0x000fe40000000f00 */
[----:B------:R-:W-:-:S07]  /*33e0*/  MOV R16, R18 ;  /* 0x0000001200107202 */ /* 0x000fce0000000f00 */
[----:B------:R-:W-:Y:S05]  /*33f0*/  WARPSYNC.COLLECTIVE R14, `(.L_x_73) ;  /* 0x000000000e087348 */ /* 0x000fea0003c00000 */
[----:B------:R0:W1:Y:S02]  /*3400*/  SHFL.DOWN P6, R18, R21, R12, R13 ;  /* 0x0800000c15127389 */ /* 0x00006400000c000d */
[----:B01----:R-:W-:Y:S05]  /*3410*/  ENDCOLLECTIVE ;  /* 0x000000000000791b */ /* 0x003fea0003800000 */
.L_x_73:
[----:B------:R-:W-:Y:S01]  /*3420*/  MOV R8, R18 ;  /* 0x0000001200087202 */ /* 0x000fe20000000f00 */
[----:B------:R-:W-:Y:S06]  /*3430*/  BRA `(.L_x_74) ;  /* 0xffffffe000747947 */ /* 0x000fec000383ffff */
.L_x_39:
[----:B------:R-:W-:Y:S01]  /*3440*/  HFMA2 R12, -RZ, RZ, 0, 9.5367431640625e-07 ;  /* 0x00000010ff0c7431 */ /* 0x000fe200000001ff */
[----:B--2---:R-:W-:Y:S01]  /*3450*/  MOV R21, R8 ;  /* 0x0000000800157202 */ /* 0x004fe20000000f00 */
[----:B0-----:R-:W-:Y:S01]  /*3460*/  IMAD.MOV.U32 R14, RZ, RZ, -0x1 ;  /* 0xffffffffff0e7424 */ /* 0x001fe200078e00ff */
[----:B------:R-:W-:-:S07]  /*3470*/  MOV R13, 0x1f ;  /* 0x0000001f000d7802 */ /* 0x000fce0000000f00 */
[----:B-1----:R-:W-:Y:S05]  /*3480*/  WARPSYNC.COLLECTIVE R14, `(.L_x_75) ;  /* 0x000000000e087348 */ /* 0x002fea0003c00000 */
[----:B------:R0:W2:Y:S02]  /*3490*/  SHFL.DOWN P6, R18, R21, R12, R13 ;  /* 0x0800000c15127389 */ /* 0x0000a400000c000d */
[----:B012---:R-:W-:Y:S05]  /*34a0*/  ENDCOLLECTIVE ;  /* 0x000000000000791b */ /* 0x007fea0003800000 */
.L_x_75:
[----:B------:R-:W-:Y:S01]  /*34b0*/  HFMA2 R12, -RZ, RZ, 0, 4.76837158203125e-07 ;  /* 0x00000008ff0c7431 */ /* 0x000fe200000001ff */
[----:B------:R-:W-:-:S04]  /*34c0*/  MOV R15, R18 ;  /* 0x00000012000f7202 */ /* 0x000fc80000000f00 */
[----:B------:R-:W-:-:S04]  /*34d0*/  FMNMX R15, R15, R8, !PT ;  /* 0x000000080f0f7209 */ /* 0x000fc80007800000 */
[----:B------:R-:W-:-:S07]  /*34e0*/  MOV R21, R15 ;  /* 0x0000000f00157202 */ /* 0x000fce0000000f00 */
[----:B------:R-:W-:Y:S05]  /*34f0*/  WARPSYNC.COLLECTIVE R14, `(.L_x_76) ;  /* 0x000000000e087348 */ /* 0x000fea0003c00000 */
[----:B------:R0:W1:Y:S02]  /*3500*/  SHFL.DOWN P6, R18, R21, R12, R13 ;  /* 0x0800000c15127389 */ /* 0x00006400000c000d */
[----:B01----:R-:W-:Y:S05]  /*3510*/  ENDCOLLECTIVE ;  /* 0x000000000000791b */ /* 0x003fea0003800000 */
.L_x_76:
[----:B------:R-:W-:Y:S01]  /*3520*/  HFMA2 R12, -RZ, RZ, 0, 2.384185791015625e-07 ;  /* 0x00000004ff0c7431 */ /* 0x000fe200000001ff */
[----:B------:R-:W-:-:S04]  /*3530*/  MOV R6, R18 ;  /* 0x0000001200067202 */ /* 0x000fc80000000f00 */
[----:B------:R-:W-:-:S05]  /*3540*/  FMNMX R6, R15, R6, !PT ;  /* 0x000000060f067209 */ /* 0x000fca0007800000 */
[----:B------:R-:W-:-:S07]  /*3550*/  IMAD.MOV.U32 R21, RZ, RZ, R6 ;  /* 0x000000ffff157224 */ /* 0x000fce00078e0006 */
[----:B------:R-:W-:Y:S05]  /*3560*/  WARPSYNC.COLLECTIVE R14, `(.L_x_77) ;  /* 0x000000000e087348 */ /* 0x000fea0003c00000 */
[----:B------:R0:W1:Y:S02]  /*3570*/  SHFL.DOWN P6, R18, R21, R12, R13 ;  /* 0x0800000c15127389 */ /* 0x00006400000c000d */
[----:B01----:R-:W-:Y:S05]  /*3580*/  ENDCOLLECTIVE ;  /* 0x000000000000791b */ /* 0x003fea0003800000 */
.L_x_77:
[----:B------:R-:W-:Y:S01]  /*3590*/  HFMA2 R12, -RZ, RZ, 0, 1.1920928955078125e-07 ;  /* 0x00000002ff0c7431 */ /* 0x000fe200000001ff */
[----:B------:R-:W-:-:S04]  /*35a0*/  MOV R17, R18 ;  /* 0x0000001200117202 */ /* 0x000fc80000000f00 */
[----:B------:R-:W-:-:S04]  /*35b0*/  FMNMX R17, R6, R17, !PT ;  /* 0x0000001106117209 */ /* 0x000fc80007800000 */
[----:B------:R-:W-:-:S07]  /*35c0*/  MOV R21, R17 ;  /* 0x0000001100157202 */ /* 0x000fce0000000f00 */
[----:B------:R-:W-:Y:S05]  /*35d0*/  WARPSYNC.COLLECTIVE R14, `(.L_x_78) ;  /* 0x000000000e087348 */ /* 0x000fea0003c00000 */
[----:B------:R0:W1:Y:S02]  /*35e0*/  SHFL.DOWN P6, R18, R21, R12, R13 ;  /* 0x0800000c15127389 */ /* 0x00006400000c000d */
[----:B01----:R-:W-:Y:S05]  /*35f0*/  ENDCOLLECTIVE ;  /* 0x000000000000791b */ /* 0x003fea0003800000 */
.L_x_78:
[----:B------:R-:W-:Y:S02]  /*3600*/  HFMA2 R12, -RZ, RZ, 0, 5.9604644775390625e-08 ;  /* 0x00000001ff0c7431 */ /* 0x000fe400000001ff */
[----:B------:R-:W-:-:S05]  /*3610*/  IMAD.MOV.U32 R10, RZ, RZ, R18 ;  /* 0x000000ffff0a7224 */ /* 0x000fca00078e0012 */
[----:B------:R-:W-:-:S04]  /*3620*/  FMNMX R10, R17, R10, !PT ;  /* 0x0000000a110a7209 */ /* 0x000fc80007800000 */
[----:B------:R-:W-:-:S07]  /*3630*/  MOV R21, R10 ;  /* 0x0000000a00157202 */ /* 0x000fce0000000f00 */
[----:B------:R-:W-:Y:S05]  /*3640*/  WARPSYNC.COLLECTIVE R14, `(.L_x_79) ;  /* 0x000000000e087348 */ /* 0x000fea0003c00000 */
[----:B------:R0:W1:Y:S02]  /*3650*/  SHFL.DOWN P6, R18, R21, R12, R13 ;  /* 0x0800000c15127389 */ /* 0x00006400000c000d */
[----:B01----:R-:W-:Y:S05]  /*3660*/  ENDCOLLECTIVE ;  /* 0x000000000000791b */ /* 0x003fea0003800000 */
.L_x_79:
[----:B------:R-:W-:Y:S01]  /*3670*/  MOV R19, R18 ;  /* 0x0000001200137202 */ /* 0x000fe20000000f00 */
[----:B------:R-:W-:Y:S06]  /*3680*/  BRA `(.L_x_80) ;  /* 0xffffffe800287947 */ /* 0x000fec000383ffff */
.L_x_48:
[----:B------:R-:W-:Y:S01]  /*3690*/  HFMA2 R13, -RZ, RZ, 0, 1.847743988037109375e-06 ;  /* 0x0000001fff0d7431 */ /* 0x000fe200000001ff */
[----:B-1----:R-:W-:Y:S01]  /*36a0*/  MOV R21, R2 ;  /* 0x0000000200157202 */ /* 0x002fe20000000f00 */
[----:B------:R-:W-:Y:S01]  /*36b0*/  IMAD.MOV.U32 R12, RZ, RZ, 0x10 ;  /* 0x00000010ff0c7424 */ /* 0x000fe200078e00ff */
[----:B------:R-:W-:-:S07]  /*36c0*/  MOV R14, 0xffffffff ;  /* 0xffffffff000e7802 */ /* 0x000fce0000000f00 */
[----:B0-----:R-:W-:Y:S05]  /*36d0*/  WARPSYNC.COLLECTIVE R14, `(.L_x_81) ;  /* 0x000000000e087348 */ /* 0x001fea0003c00000 */
[----:B------:R1:W2:Y:S02]  /*36e0*/  SHFL.DOWN P6, R18, R21, R12, R13 ;  /* 0x0800000c15127389 */ /* 0x0002a400000c000d */
[----:B012---:R-:W-:Y:S05]  /*36f0*/  ENDCOLLECTIVE ;  /* 0x000000000000791b */ /* 0x007fea0003800000 */
.L_x_81:
[----:B------:R-:W-:Y:S01]  /*3700*/  IMAD.MOV.U32 R12, RZ, RZ, 0x8 ;  /* 0x00000008ff0c7424 */ /* 0x000fe200078e00ff */
[----:B------:R-:W-:-:S05]  /*3710*/  MOV R9, R18 ;  /* 0x0000001200097202 */ /* 0x000fca0000000f00 */
[----:B------:R-:W-:-:S05]  /*3720*/  FADD R9, R9, R2 ;  /* 0x0000000209097221 */ /* 0x000fca0000000000 */
[----:B------:R-:W-:-:S07]  /*3730*/  MOV R21, R9 ;  /* 0x0000000900157202 */ /* 0x000fce0000000f00 */
[----:B------:R-:W-:Y:S05]  /*3740*/  WARPSYNC.COLLECTIVE R14, `(.L_x_82) ;  /* 0x000000000e087348 */ /* 0x000fea0003c00000 */
[----:B------:R0:W1:Y:S02]  /*3750*/  SHFL.DOWN P6, R18, R21, R12, R13 ;  /* 0x0800000c15127389 */ /* 0x00006400000c000d */
[----:B01----:R-:W-:Y:S05]  /*3760*/  ENDCOLLECTIVE ;  /* 0x000000000000791b */ /* 0x003fea0003800000 */
.L_x_82:
[----:B------:R-:W-:Y:S01]  /*3770*/  HFMA2 R12, -RZ, RZ, 0, 2.384185791015625e-07 ;  /* 0x00000004ff0c7431 */ /* 0x000fe200000001ff */
[----:B------:R-:W-:-:S05]  /*3780*/  MOV R4, R18 ;  /* 0x0000001200047202 */ /* 0x000fca0000000f00 */
[----:B------:R-:W-:-:S05]  /*3790*/  FADD R4, R9, R4 ;  /* 0x0000000409047221 */ /* 0x000fca0000000000 */
[----:B------:R-:W-:-:S07]  /*37a0*/  MOV R21, R4 ;  /* 0x0000000400157202 */ /* 0x000fce0000000f00 */
[----:B------:R-:W-:Y:S05]  /*37b0*/  WARPSYNC.COLLECTIVE R14, `(.L_x_83) ;  /* 0x000000000e087348 */ /* 0x000fea0003c00000 */
[----:B------:R0:W1:Y:S02]  /*37c0*/  SHFL.DOWN P6, R18, R21, R12, R13 ;  /* 0x0800000c15127389 */ /* 0x00006400000c000d */
[----:B01----:R-:W-:Y:S05]  /*37d0*/  ENDCOLLECTIVE ;  /* 0x000000000000791b */ /* 0x003fea0003800000 */
.L_x_83:
[----:B------:R-:W-:Y:S01]  /*37e0*/  HFMA2 R12, -RZ, RZ, 0, 1.1920928955078125e-07 ;  /* 0x00000002ff0c7431 */ /* 0x000fe200000001ff */
[----:B------:R-:W-:-:S05]  /*37f0*/  MOV R11, R18 ;  /* 0x00000012000b7202 */ /* 0x000fca0000000f00 */
[----:B------:R-:W-:-:S04]  /*3800*/  FADD R11, R4, R11 ;  /* 0x0000000b040b7221 */ /* 0x000fc80000000000 */
[----:B------:R-:W-:-:S07]  /*3810*/  IMAD.MOV.U32 R21, RZ, RZ, R11 ;  /* 0x000000ffff157224 */ /* 0x000fce00078e000b */
[----:B------:R-:W-:Y:S05]  /*3820*/  WARPSYNC.COLLECTIVE R14, `(.L_x_84) ;  /* 0x000000000e087348 */ /* 0x000fea0003c00000 */
[----:B------:R0:W1:Y:S02]  /*3830*/  SHFL.DOWN P6, R18, R21, R12, R13 ;  /* 0x0800000c15127389 */ /* 0x00006400000c000d */
[----:B01----:R-:W-:Y:S05]  /*3840*/  ENDCOLLECTIVE ;  /* 0x000000000000791b */ /* 0x003fea0003800000 */
.L_x_84:
[----:B------:R-:W-:Y:S01]  /*3850*/  HFMA2 R12, -RZ, RZ, 0, 5.9604644775390625e-08 ;  /* 0x00000001ff0c7431 */ /* 0x000fe200000001ff */
[----:B------:R-:W-:-:S05]  /*3860*/  MOV R6, R18 ;  /* 0x0000001200067202 */ /* 0x000fca0000000f00 */
[----:B------:R-:W-:-:S05]  /*3870*/  FADD R6, R11, R6 ;  /* 0x000000060b067221 */ /* 0x000fca0000000000 */
[----:B------:R-:W-:-:S07]  /*3880*/  MOV R21, R6 ;  /* 0x0000000600157202 */ /* 0x000fce0000000f00 */
[----:B------:R-:W-:Y:S05]  /*3890*/  WARPSYNC.COLLECTIVE R14, `(.L_x_85) ;  /* 0x000000000e087348 */ /* 0x000fea0003c00000 */
[----:B------:R0:W1:Y:S02]  /*38a0*/  SHFL.DOWN P6, R18, R21, R12, R13 ;  /* 0x0800000c15127389 */ /* 0x00006400000c000d */
[----:B01----:R-:W-:Y:S05]  /*38b0*/  ENDCOLLECTIVE ;  /* 0x000000000000791b */ /* 0x003fea0003800000 */
.L_x_85:
[----:B------:R-:W-:Y:S01]  /*38c0*/  IMAD.MOV.U32 R17, RZ, RZ, R18 ;  /* 0x000000ffff117224 */ /* 0x000fe200078e0012 */
[----:B------:R-:W-:Y:S06]  /*38d0*/  BRA `(.L_x_86) ;  /* 0xfffffff000587947 */ /* 0x000fec000383ffff */
        .weak           $__internal_0_$__cuda_sm3x_div_rn_noftz_f32_slowpath
        .type           $__internal_0_$__cuda_sm3x_div_rn_noftz_f32_slowpath,@function
        .size           $__internal_0_$__cuda_sm3x_div_rn_noftz_f32_slowpath,(.L_x_99 - $__internal_0_$__cuda_sm3x_div_rn_noftz_f32_slowpath)
$__internal_0_$__cuda_sm3x_div_rn_noftz_f32_slowpath:
[----:B------:R-:W-:Y:S01]  /*38e0*/  SHF.R.U32.HI R12, RZ, 0x17, R7 ;  /* 0x00000017ff0c7819 */ /* 0x000fe20000011607 */
[----:B------:R-:W-:Y:S01]  /*38f0*/  BSSY.RECONVERGENT B2, `(.L_x_87) ;  /* 0x0000064000027945 */ /* 0x000fe20003800200 */
[----:B------:R-:W-:Y:S02]  /*3900*/  SHF.R.U32.HI R14, RZ, 0x17, R2 ;  /* 0x00000017ff0e7819 */ /* 0x000fe40000011602 */
[----:B------:R-:W-:Y:S02]  /*3910*/  LOP3.LUT R12, R12, 0xff, RZ, 0xc0, !PT ;  /* 0x000000ff0c0c7812 */ /* 0x000fe400078ec0ff */
[----:B------:R-:W-:Y:S02]  /*3920*/  LOP3.LUT R20, R14, 0xff, RZ, 0xc0, !PT ;  /* 0x000000ff0e147812 */ /* 0x000fe400078ec0ff */
[----:B------:R-:W-:Y:S02]  /*3930*/  IADD3 R17, PT, PT, R12, -0x1, RZ ;  /* 0xffffffff0c117810 */ /* 0x000fe40007ffe0ff */
[----:B------:R-:W-:-:S02]  /*3940*/  IADD3 R18, PT, PT, R20, -0x1, RZ ;  /* 0xffffffff14127810 */ /* 0x000fc40007ffe0ff */
[----:B------:R-:W-:Y:S02]  /*3950*/  ISETP.GT.U32.AND P0, PT, R17, 0xfd, PT ;  /* 0x000000fd1100780c */ /* 0x000fe40003f04070 */
[----:B------:R-:W-:Y:S02]  /*3960*/  MOV R15, R2 ;  /* 0x00000002000f7202 */ /* 0x000fe40000000f00 */
[----:B------:R-:W-:Y:S02]  /*3970*/  ISETP.GT.U32.OR P0, PT, R18, 0xfd, P0 ;  /* 0x000000fd1200780c */ /* 0x000fe40000704470 */
[----:B------:R-:W-:-:S11]  /*3980*/  MOV R16, R7 ;  /* 0x0000000700107202 */ /* 0x000fd60000000f00 */
[----:B------:R-:W-:Y:S01]  /*3990*/  @!P0 IMAD.MOV.U32 R14, RZ, RZ, RZ ;  /* 0x000000ffff0e8224 */ /* 0x000fe200078e00ff */
[----:B------:R-:W-:Y:S06]  /*39a0*/  @!P0 BRA `(.L_x_88) ;  /* 0x00000000005c8947 */ /* 0x000fec0003800000 */
[----:B------:R-:W-:Y:S02]  /*39b0*/  FSETP.GTU.FTZ.AND P1, PT, |R7|, +INF , PT ;  /* 0x7f8000000700780b */ /* 0x000fe40003f3c200 */
[----:B------:R-:W-:-:S04]  /*39c0*/  FSETP.GTU.FTZ.AND P0, PT, |R2|, +INF , PT ;  /* 0x7f8000000200780b */ /* 0x000fc80003f1c200 */
[----:B------:R-:W-:-:S13]  /*39d0*/  PLOP3.LUT P0, PT, P0, P1, PT, 0xf8, 0x8f ;  /* 0x00000000008f781c */ /* 0x000fda0000703f70 */
[----:B------:R-:W-:Y:S05]  /*39e0*/  @P0 BRA `(.L_x_89) ;  /* 0x00000004004c0947 */ /* 0x000fea0003800000 */
[----:B------:R-:W-:-:S13]  /*39f0*/  LOP3.LUT P0, RZ, R16, 0x7fffffff, R15, 0xc8, !PT ;  /* 0x7fffffff10ff7812 */ /* 0x000fda000780c80f */
[----:B------:R-:W-:Y:S05]  /*3a00*/  @!P0 BRA `(.L_x_90) ;  /* 0x00000004003c8947 */ /* 0x000fea0003800000 */
[C---:B------:R-:W-:Y:S02]  /*3a10*/  FSETP.NEU.FTZ.AND P1, PT, |R2|.reuse, +INF , PT ;  /* 0x7f8000000200780b */ /* 0x040fe40003f3d200 */
[----:B------:R-:W-:Y:S02]  /*3a20*/  FSETP.NEU.FTZ.AND P0, PT, |R7|, +INF , PT ;  /* 0x7f8000000700780b */ /* 0x000fe40003f1d200 */
[----:B------:R-:W-:-:S11]  /*3a30*/  FSETP.NEU.FTZ.AND P2, PT, |R2|, +INF , PT ;  /* 0x7f8000000200780b */ /* 0x000fd60003f5d200 */
[----:B------:R-:W-:Y:S05]  /*3a40*/  @!P0 BRA !P1, `(.L_x_90) ;  /* 0x00000004002c8947 */ /* 0x000fea0004800000 */
[----:B------:R-:W-:-:S04]  /*3a50*/  LOP3.LUT P1, RZ, R15, 0x7fffffff, RZ, 0xc0, !PT ;  /* 0x7fffffff0fff7812 */ /* 0x000fc8000782c0ff */
[----:B------:R-:W-:-:S13]  /*3a60*/  PLOP3.LUT P0, PT, P0, P1, PT, 0x2f, 0xf2 ;  /* 0x0000000000f2781c */ /* 0x000fda0000702577 */
[----:B------:R-:W-:Y:S05]  /*3a70*/  @P0 BRA `(.L_x_91) ;  /* 0x0000000400180947 */ /* 0x000fea0003800000 */
[----:B------:R-:W-:-:S04]  /*3a80*/  LOP3.LUT P0, RZ, R16, 0x7fffffff, RZ, 0xc0, !PT ;  /* 0x7fffffff10ff7812 */ /* 0x000fc8000780c0ff */
[----:B------:R-:W-:-:S13]  /*3a90*/  PLOP3.LUT P0, PT, P2, P0, PT, 0x2f, 0xf2 ;  /* 0x0000000000f2781c */ /* 0x000fda0001700577 */
[----:B------:R-:W-:Y:S05]  /*3aa0*/  @P0 BRA `(.L_x_92) ;  /* 0x0000000400000947 */ /* 0x000fea0003800000 */
[----:B------:R-:W-:Y:S02]  /*3ab0*/  ISETP.GE.AND P0, PT, R18, RZ, PT ;  /* 0x000000ff1200720c */ /* 0x000fe40003f06270 */
[----:B------:R-:W-:-:S11]  /*3ac0*/  ISETP.GE.AND P1, PT, R17, RZ, PT ;  /* 0x000000ff1100720c */ /* 0x000fd60003f26270 */
[----:B------:R-:W-:Y:S01]  /*3ad0*/  @P0 MOV R14, RZ ;  /* 0x000000ff000e0202 */ /* 0x000fe20000000f00 */
[----:B------:R-:W-:Y:S01]  /*3ae0*/  @!P0 FFMA R15, R2, 1.84467440737095516160e+19, RZ ;  /* 0x5f800000020f8823 */ /* 0x000fe200000000ff */
[----:B------:R-:W-:Y:S01]  /*3af0*/  @!P0 MOV R14, 0xffffffc0 ;  /* 0xffffffc0000e8802 */ /* 0x000fe20000000f00 */
[----:B------:R-:W-:-:S03]  /*3b00*/  @!P1 FFMA R16, R7, 1.84467440737095516160e+19, RZ ;  /* 0x5f80000007109823 */ /* 0x000fc600000000ff */
[----:B------:R-:W-:-:S07]  /*3b10*/  @!P1 IADD3 R14, PT, PT, R14, 0x40, RZ ;  /* 0x000000400e0e9810 */ /* 0x000fce0007ffe0ff */
.L_x_88:
[----:B------:R-:W-:Y:S01]  /*3b20*/  LEA R17, R12, 0xc0800000, 0x17 ;  /* 0xc08000000c117811 */ /* 0x000fe200078eb8ff */
[----:B------:R-:W-:Y:S03]  /*3b30*/  BSSY.RECONVERGENT B3, `(.L_x_93) ;  /* 0x0000036000037945 */ /* 0x000fe60003800200 */
[----:B------:R-:W-:Y:S01]  /*3b40*/  IADD3 R17, PT, PT, -R17, R16, RZ ;  /* 0x0000001011117210 */ /* 0x000fe20007ffe1ff */
[----:B------:R-:W-:-:S03]  /*3b50*/  VIADD R16, R20, 0xffffff81 ;  /* 0xffffff8114107836 */ /* 0x000fc60000000000 */
[----:B------:R0:W1:Y:S01]  /*3b60*/  MUFU.RCP R18, R17 ;  /* 0x0000001100127308 */ /* 0x0000620000001000 */
[----:B------:R-:W-:Y:S01]  /*3b70*/  FADD.FTZ R19, -R17, -RZ ;  /* 0x800000ff11137221 */ /* 0x000fe20000010100 */
[C---:B------:R-:W-:Y:S01]  /*3b80*/  IMAD R2, R16.reuse, -0x800000, R15 ;  /* 0xff80000010027824 */ /* 0x040fe200078e020f */
[----:B0-----:R-:W-:-:S04]  /*3b90*/  IADD3 R17, PT, PT, R16, 0x7f, -R12 ;  /* 0x0000007f10117810 */ /* 0x001fc80007ffe80c */
[----:B------:R-:W-:Y:S01]  /*3ba0*/  IADD3 R17, PT, PT, R17, R14, RZ ;  /* 0x0000000e11117210 */ /* 0x000fe20007ffe0ff */
[----:B-1----:R-:W-:-:S04]  /*3bb0*/  FFMA R21, R18, R19, 1 ;  /* 0x3f80000012157423 */ /* 0x002fc80000000013 */
[----:B------:R-:W-:-:S04]  /*3bc0*/  FFMA R15, R18, R21, R18 ;  /* 0x00000015120f7223 */ /* 0x000fc80000000012 */
[----:B------:R-:W-:-:S04]  /*3bd0*/  FFMA R18, R2, R15, RZ ;  /* 0x0000000f02127223 */ /* 0x000fc800000000ff */
[----:B------:R-:W-:-:S04]  /*3be0*/  FFMA R20, R19, R18, R2 ;  /* 0x0000001213147223 */ /* 0x000fc80000000002 */
[----:B------:R-:W-:-:S04]  /*3bf0*/  FFMA R20, R15, R20, R18 ;  /* 0x000000140f147223 */ /* 0x000fc80000000012 */
[----:B------:R-:W-:-:S04]  /*3c00*/  FFMA R19, R19, R20, R2 ;  /* 0x0000001413137223 */ /* 0x000fc80000000002 */
[----:B------:R-:W-:-:S05]  /*3c10*/  FFMA R2, R15, R19, R20 ;  /* 0x000000130f027223 */ /* 0x000fca0000000014 */
[----:B------:R-:W-:-:S04]  /*3c20*/  SHF.R.U32.HI R12, RZ, 0x17, R2 ;  /* 0x00000017ff0c7819 */ /* 0x000fc80000011602 */
[----:B------:R-:W-:-:S04]  /*3c30*/  LOP3.LUT R12, R12, 0xff, RZ, 0xc0, !PT ;  /* 0x000000ff0c0c7812 */ /* 0x000fc800078ec0ff */
[----:B------:R-:W-:-:S04]  /*3c40*/  IADD3 R16, PT, PT, R12, R17, RZ ;  /* 0x000000110c107210 */ /* 0x000fc80007ffe0ff */
[----:B------:R-:W-:-:S04]  /*3c50*/  IADD3 R12, PT, PT, R16, -0x1, RZ ;  /* 0xffffffff100c7810 */ /* 0x000fc80007ffe0ff */
[----:B------:R-:W-:-:S13]  /*3c60*/  ISETP.GE.U32.AND P0, PT, R12, 0xfe, PT ;  /* 0x000000fe0c00780c */ /* 0x000fda0003f06070 */
[----:B------:R-:W-:Y:S05]  /*3c70*/  @!P0 BRA `(.L_x_94) ;  /* 0x0000000000808947 */ /* 0x000fea0003800000 */
[----:B------:R-:W-:-:S13]  /*3c80*/  ISETP.GT.AND P0, PT, R16, 0xfe, PT ;  /* 0x000000fe1000780c */ /* 0x000fda0003f04270 */
[----:B------:R-:W-:Y:S05]  /*3c90*/  @P0 BRA `(.L_x_95) ;  /* 0x00000000006c0947 */ /* 0x000fea0003800000 */
[----:B------:R-:W-:-:S13]  /*3ca0*/  ISETP.GE.AND P0, PT, R16, 0x1, PT ;  /* 0x000000011000780c */ /* 0x000fda0003f06270 */
[----:B------:R-:W-:Y:S05]  /*3cb0*/  @P0 BRA `(.L_x_96) ;  /* 0x0000000000740947 */ /* 0x000fea0003800000 */
[----:B------:R-:W-:Y:S02]  /*3cc0*/  ISETP.GE.AND P0, PT, R16, -0x18, PT ;  /* 0xffffffe81000780c */ /* 0x000fe40003f06270 */
[----:B------:R-:W-:-:S11]  /*3cd0*/  LOP3.LUT R2, R2, 0x80000000, RZ, 0xc0, !PT ;  /* 0x8000000002027812 */ /* 0x000fd600078ec0ff */
[----:B------:R-:W-:Y:S05]  /*3ce0*/  @!P0 BRA `(.L_x_96) ;  /* 0x0000000000688947 */ /* 0x000fea0003800000 */
[CCC-:B------:R-:W-:Y:S01]  /*3cf0*/  FFMA.RZ R12, R15.reuse, R19.reuse, R20.reuse ;  /* 0x000000130f0c7223 */ /* 0x1c0fe2000000c014 */
[C---:B------:R-:W-:Y:S02]  /*3d00*/  IADD3 R17, PT, PT, R16.reuse, 0x20, RZ ;  /* 0x0000002010117810 */ /* 0x040fe40007ffe0ff */
[----:B------:R-:W-:Y:S02]  /*3d10*/  ISETP.NE.AND P2, PT, R16, RZ, PT ;  /* 0x000000ff1000720c */ /* 0x000fe40003f45270 */
[----:B------:R-:W-:Y:S01]  /*3d20*/  LOP3.LUT R14, R12, 0x7fffff, RZ, 0xc0, !PT ;  /* 0x007fffff0c0e7812 */ /* 0x000fe200078ec0ff */
[CCC-:B------:R-:W-:Y:S01]  /*3d30*/  FFMA.RP R12, R15.reuse, R19.reuse, R20.reuse ;  /* 0x000000130f0c7223 */ /* 0x1c0fe20000008014 */
[----:B------:R-:W-:Y:S01]  /*3d40*/  FFMA.RM R15, R15, R19, R20 ;  /* 0x000000130f0f7223 */ /* 0x000fe20000004014 */
[----:B------:R-:W-:Y:S01]  /*3d50*/  ISETP.NE.AND P1, PT, R16, RZ, PT ;  /* 0x000000ff1000720c */ /* 0x000fe20003f25270 */
[----:B------:R-:W-:Y:S01]  /*3d60*/  IMAD.MOV R16, RZ, RZ, -R16 ;  /* 0x000000ffff107224 */ /* 0x000fe200078e0a10 */
[----:B------:R-:W-:-:S02]  /*3d70*/  LOP3.LUT R14, R14, 0x800000, RZ, 0xfc, !PT ;  /* 0x008000000e0e7812 */ /* 0x000fc400078efcff */
[----:B------:R-:W-:Y:S02]  /*3d80*/  FSETP.NEU.FTZ.AND P0, PT, R12, R15, PT ;  /* 0x0000000f0c00720b */ /* 0x000fe40003f1d000 */
[----:B------:R-:W-:Y:S02]  /*3d90*/  SHF.L.U32 R17, R14, R17, RZ ;  /* 0x000000110e117219 */ /* 0x000fe400000006ff */
[----:B------:R-:W-:Y:S02]  /*3da0*/  SEL R15, R16, RZ, P2 ;  /* 0x000000ff100f7207 */ /* 0x000fe40001000000 */
[----:B------:R-:W-:Y:S02]  /*3db0*/  ISETP.NE.AND P1, PT, R17, RZ, P1 ;  /* 0x000000ff1100720c */ /* 0x000fe40000f25270 */
[----:B------:R-:W-:Y:S02]  /*3dc0*/  SHF.R.U32.HI R15, RZ, R15, R14 ;  /* 0x0000000fff0f7219 */ /* 0x000fe4000001160e */
[----:B------:R-:W-:-:S02]  /*3dd0*/  PLOP3.LUT P0, PT, P0, P1, PT, 0xf8, 0x8f ;  /* 0x00000000008f781c */ /* 0x000fc40000703f70 */
[----:B------:R-:W-:Y:S02]  /*3de0*/  SHF.R.U32.HI R17, RZ, 0x1, R15 ;  /* 0x00000001ff117819 */ /* 0x000fe4000001160f */
[----:B------:R-:W-:-:S04]  /*3df0*/  SEL R12, RZ, 0x1, !P0 ;  /* 0x00000001ff0c7807 */ /* 0x000fc80004000000 */
[----:B------:R-:W-:-:S04]  /*3e00*/  LOP3.LUT R12, R12, 0x1, R17, 0xf8, !PT ;  /* 0x000000010c0c7812 */ /* 0x000fc800078ef811 */
[----:B------:R-:W-:-:S04]  /*3e10*/  LOP3.LUT R12, R12, R15, RZ, 0xc0, !PT ;  /* 0x0000000f0c0c7212 */ /* 0x000fc800078ec0ff */
[----:B------:R-:W-:-:S04]  /*3e20*/  IADD3 R17, PT, PT, R17, R12, RZ ;  /* 0x0000000c11117210 */ /* 0x000fc80007ffe0ff */
[----:B------:R-:W-:Y:S01]  /*3e30*/  LOP3.LUT R2, R17, R2, RZ, 0xfc, !PT ;  /* 0x0000000211027212 */ /* 0x000fe200078efcff */
[----:B------:R-:W-:Y:S06]  /*3e40*/  BRA `(.L_x_96) ;  /* 0x0000000000107947 */ /* 0x000fec0003800000 */
.L_x_95:
[----:B------:R-:W-:-:S04]  /*3e50*/  LOP3.LUT R2, R2, 0x80000000, RZ, 0xc0, !PT ;  /* 0x8000000002027812 */ /* 0x000fc800078ec0ff */
[----:B------:R-:W-:Y:S01]  /*3e60*/  LOP3.LUT R2, R2, 0x7f800000, RZ, 0xfc, !PT ;  /* 0x7f80000002027812 */ /* 0x000fe200078efcff */
[----:B------:R-:W-:Y:S06]  /*3e70*/  BRA `(.L_x_96) ;  /* 0x0000000000047947 */ /* 0x000fec0003800000 */
.L_x_94:
[----:B------:R-:W-:-:S07]  /*3e80*/  LEA R2, R17, R2, 0x17 ;  /* 0x0000000211027211 */ /* 0x000fce00078eb8ff */
.L_x_96:
[----:B------:R-:W-:Y:S05]  /*3e90*/  BSYNC.RECONVERGENT B3 ;  /* 0x0000000000037941 */ /* 0x000fea0003800200 */
.L_x_93:
[----:B------:R-:W-:Y:S05]  /*3ea0*/  BRA `(.L_x_97) ;  /* 0x0000000000207947 */ /* 0x000fea0003800000 */
.L_x_92:
[----:B------:R-:W-:-:S04]  /*3eb0*/  LOP3.LUT R2, R16, 0x80000000, R15, 0x48, !PT ;  /* 0x8000000010027812 */ /* 0x000fc800078e480f */
[----:B------:R-:W-:Y:S01]  /*3ec0*/  LOP3.LUT R2, R2, 0x7f800000, RZ, 0xfc, !PT ;  /* 0x7f80000002027812 */ /* 0x000fe200078efcff */
[----:B------:R-:W-:Y:S06]  /*3ed0*/  BRA `(.L_x_97) ;  /* 0x0000000000147947 */ /* 0x000fec0003800000 */
.L_x_91:
[----:B------:R-:W-:Y:S01]  /*3ee0*/  LOP3.LUT R2, R16, 0x80000000, R15, 0x48, !PT ;  /* 0x8000000010027812 */ /* 0x000fe200078e480f */
[----:B------:R-:W-:Y:S06]  /*3ef0*/  BRA `(.L_x_97) ;  /* 0x00000000000c7947 */ /* 0x000fec0003800000 */
.L_x_90:
[----:B------:R-:W0:Y:S01]  /*3f00*/  MUFU.RSQ R2, -QNAN ;  /* 0xffc0000000027908 */ /* 0x000e220000001400 */
[----:B------:R-:W-:Y:S05]  /*3f10*/  BRA `(.L_x_97) ;  /* 0x0000000000047947 */ /* 0x000fea0003800000 */
.L_x_89:
[----:B------:R-:W-:-:S07]  /*3f20*/  FADD.FTZ R2, R2, R7 ;  /* 0x0000000702027221 */ /* 0x000fce0000010000 */
.L_x_97:
[----:B------:R-:W-:Y:S05]  /*3f30*/  BSYNC.RECONVERGENT B2 ;  /* 0x0000000000027941 */ /* 0x000fea0003800200 */
.L_x_87:
[----:B------:R-:W-:Y:S01]  /*3f40*/  HFMA2 R15, -RZ, RZ, 0, 0 ;  /* 0x00000000ff0f7431 */ /* 0x000fe200000001ff */
[----:B------:R-:W-:-:S04]  /*3f50*/  MOV R14, R6 ;  /* 0x00000006000e7202 */ /* 0x000fc80000000f00 */
[----:B0-----:R-:W-:Y:S05]  /*3f60*/  RET.REL.NODEC R14 `(_Z22unified_softmax_kernelPKfPfS1_S1_S1_S1_ii) ;  /* 0xffffffc00e247950 */ /* 0x001fea0003c3ffff */
.L_x_98:
[----:B------:R-:W-:-:S00]  /*3f70*/  BRA `(.L_x_98) ;  /* 0xfffffffc00fc7947 */ /* 0x000fc0000383ffff */
[----:B------:R-:W-:-:S00]  /*3f80*/  NOP ;  /* 0x0000000000007918 */ /* 0x000fc00000000000 */
[----:B------:R-:W-:-:S00]  /*3f90*/  NOP ;  /* 0x0000000000007918 */ /* 0x000fc00000000000 */
[----:B------:R-:W-:-:S00]  /*3fa0*/  NOP ;  /* 0x0000000000007918 */ /* 0x000fc00000000000 */
[----:B------:R-:W-:-:S00]  /*3fb0*/  NOP ;  /* 0x0000000000007918 */ /* 0x000fc00000000000 */
[----:B------:R-:W-:-:S00]  /*3fc0*/  NOP ;  /* 0x0000000000007918 */ /* 0x000fc00000000000 */
[----:B------:R-:W-:-:S00]  /*3fd0*/  NOP ;  /* 0x0000000000007918 */ /* 0x000fc00000000000 */
[----:B------:R-:W-:-:S00]  /*3fe0*/  NOP ;  /* 0x0000000000007918 */ /* 0x000fc00000000000 */
[----:B------:R-:W-:-:S00]  /*3ff0*/  NOP ;  /* 0x0000000000007918 */ /* 0x000fc00000000000 */
.L_x_99:


//--------------------- .nv.shared._Z22unified_softmax_kernelPKfPfS1_S1_S1_S1_ii --------------------------
	.section	.nv.shared._Z22unified_softmax_kernelPKfPfS1_S1_S1_S1_ii,"aw",@nobits
	.sectionflags	@""
	.align	16
	.zero		1024


//--------------------- .nv.shared.reserved.0     --------------------------
	.section	.nv.shared.reserved.0,"aw",@nobits
	.weak		__nv_reservedSMEM_offset_0_alias
	.size		__nv_reservedSMEM_offset_0_alias, 0, 64
	.other		__nv_reservedSMEM_offset_0_alias,@"STO_CUDA_RESERVED_SHARED STV_DEFAULT"
__nv_reservedSMEM_offset_0_alias:
	.zero		0
	.zero		64


//--------------------- .nv.constant0._Z22unified_softmax_kernelPKfPfS1_S1_S1_S1_ii --------------------------
	.section	.nv.constant0._Z22unified_softmax_kernelPKfPfS1_S1_S1_S1_ii,"a",@progbits
	.sectionflags	@""
	.align	4
.nv.constant0._Z22unified_softmax_kernelPKfPfS1_S1_S1_S1_ii:
	.zero		952


//--------------------- SYMBOLS --------------------------

	.type		.nv.reservedSmem.offset0,@object
	.size		.nv.reservedSmem.offset0,0x4
	.type		.nv.reservedSmem.cap,@object
	.size		.nv.reservedSmem.cap,0x4
